	.target	sm_100a

	.elftype	@"ET_EXEC"


//--------------------- .note.nv.tkinfo           --------------------------
	.section	.note.nv.tkinfo,"",@"SHT_NOTE"
	.sectionflags	@"SHF_NOTE_NV_TKINFO"
	.tkinfo
        /*0018*/ 	.word	0x00000002
        /*0030*/ 	.string	""
        /*0030*/ 	.string	"ptxas"
        /*0030*/ 	.string	"Cuda compilation tools, release 13.0, V13.0.88"
        /*0030*/ 	.string	"Build cuda_13.0.r13.0/compiler.36424714_0"
        /*0030*/ 	.string	"-arch sm_100a -m 64 "



//--------------------- .note.nv.cuinfo           --------------------------
	.section	.note.nv.cuinfo,"",@"SHT_NOTE"
	.sectionflags	@"SHF_NOTE_NV_CUINFO"
        /*0018*/ 	.short	0x0002
        /*001a*/ 	.short	0x0064
        /*001c*/ 	.short	0x0082
	.zero		2


//--------------------- .nv.info                  --------------------------
	.section	.nv.info,"",@"SHT_CUDA_INFO"
	.align	4


	//----- nvinfo : EIATTR_REGCOUNT
	.align		4
        /*0000*/ 	.byte	0x04, 0x2f
        /*0002*/ 	.short	(.L_12 - .L_11)
	.align		4
.L_11:
        /*0004*/ 	.word	index@(_ZN7cutlass13device_kernelIN5flash11enable_sm90INS1_16FlashAttnFwdSm90INS1_25CollectiveMainloopFwdSm90ILi2EN4cute5tupleIJNS5_1CILi1EEES8_S8_EEENS6_IJNS7_ILi64EEESA_SA_EEELi512ENS_10bfloat16_tEfNS_4arch4Sm90ELb1ELb0ELb1ELb1ELb1ELb1ELb1ELb0ELb0ELb1ELb0ELb0EEENS1_21CollectiveEpilogueFwdINS6_IJSA_NS7_ILi512EEESA_EEES9_SC_SE_Li256ELb1ELb1ELb0ELb0EEENS1_36VarlenDynamicPersistentTileSchedulerILi64ELi64ELi256ELi128ELb0ELb1ELb1ELb1ELb1ELb1EEEEEEEEEvNT_6ParamsE)
        /*0008*/ 	.word	0x00000004


	//----- nvinfo : EIATTR_FRAME_SIZE
	.align		4
.L_12:
        /*000c*/ 	.byte	0x04, 0x11
        /*000e*/ 	.short	(.L_14 - .L_13)
	.align		4
.L_13:
        /*0010*/ 	.word	index@(_ZN7cutlass13device_kernelIN5flash11enable_sm90INS1_16FlashAttnFwdSm90INS1_25CollectiveMainloopFwdSm90ILi2EN4cute5tupleIJNS5_1CILi1EEES8_S8_EEENS6_IJNS7_ILi64EEESA_SA_EEELi512ENS_10bfloat16_tEfNS_4arch4Sm90ELb1ELb0ELb1ELb1ELb1ELb1ELb1ELb0ELb0ELb1ELb0ELb0EEENS1_21CollectiveEpilogueFwdINS6_IJSA_NS7_ILi512EEESA_EEES9_SC_SE_Li256ELb1ELb1ELb0ELb0EEENS1_36VarlenDynamicPersistentTileSchedulerILi64ELi64ELi256ELi128ELb0ELb1ELb1ELb1ELb1ELb1EEEEEEEEEvNT_6ParamsE)
        /*0014*/ 	.word	0x00000000


	//----- nvinfo : EIATTR_REGCOUNT
	.align		4
.L_14:
        /*0018*/ 	.byte	0x04, 0x2f
        /*001a*/ 	.short	(.L_16 - .L_15)
	.align		4
.L_15:
        /*001c*/ 	.word	index@(_ZN7cutlass13device_kernelIN5flash11enable_sm90INS1_16FlashAttnFwdSm90INS1_25CollectiveMainloopFwdSm90ILi2EN4cute5tupleIJNS5_1CILi1EEES8_S8_EEENS6_IJNS7_ILi64EEESA_SA_EEELi512ENS_10bfloat16_tEfNS_4arch4Sm90ELb1ELb0ELb1ELb1ELb1ELb0ELb1ELb0ELb0ELb1ELb0ELb0EEENS1_21CollectiveEpilogueFwdINS6_IJSA_NS7_ILi512EEESA_EEES9_SC_SE_Li256ELb1ELb1ELb0ELb0EEENS1_36VarlenDynamicPersistentTileSchedulerILi64ELi64ELi256ELi128ELb0ELb1ELb1ELb1ELb1ELb1EEEEEEEEEvNT_6ParamsE)
        /*0020*/ 	.word	0x00000004


	//----- nvinfo : EIATTR_FRAME_SIZE
	.align		4
.L_16:
        /*0024*/ 	.byte	0x04, 0x11
        /*0026*/ 	.short	(.L_18 - .L_17)
	.align		4
.L_17:
        /*0028*/ 	.word	index@(_ZN7cutlass13device_kernelIN5flash11enable_sm90INS1_16FlashAttnFwdSm90INS1_25CollectiveMainloopFwdSm90ILi2EN4cute5tupleIJNS5_1CILi1EEES8_S8_EEENS6_IJNS7_ILi64EEESA_SA_EEELi512ENS_10bfloat16_tEfNS_4arch4Sm90ELb1ELb0ELb1ELb1ELb1ELb0ELb1ELb0ELb0ELb1ELb0ELb0EEENS1_21CollectiveEpilogueFwdINS6_IJSA_NS7_ILi512EEESA_EEES9_SC_SE_Li256ELb1ELb1ELb0ELb0EEENS1_36VarlenDynamicPersistentTileSchedulerILi64ELi64ELi256ELi128ELb0ELb1ELb1ELb1ELb1ELb1EEEEEEEEEvNT_6ParamsE)
        /*002c*/ 	.word	0x00000000


	//----- nvinfo : EIATTR_REGCOUNT
	.align		4
.L_18:
        /*0030*/ 	.byte	0x04, 0x2f
        /*0032*/ 	.short	(.L_20 - .L_19)
	.align		4
.L_19:
        /*0034*/ 	.word	index@(_ZN7cutlass13device_kernelIN5flash11enable_sm90INS1_16FlashAttnFwdSm90INS1_25CollectiveMainloopFwdSm90ILi2EN4cute5tupleIJNS5_1CILi1EEES8_S8_EEENS6_IJNS7_ILi64EEESA_SA_EEELi512ENS_10bfloat16_tEfNS_4arch4Sm90ELb1ELb0ELb1ELb1ELb1ELb1ELb0ELb0ELb0ELb1ELb0ELb0EEENS1_21CollectiveEpilogueFwdINS6_IJSA_NS7_ILi512EEESA_EEES9_SC_SE_Li256ELb1ELb1ELb0ELb0EEENS1_36VarlenDynamicPersistentTileSchedulerILi64ELi64ELi256ELi128ELb0ELb1ELb1ELb1ELb1ELb1EEEEEEEEEvNT_6ParamsE)
        /*0038*/ 	.word	0x00000004


	//----- nvinfo : EIATTR_FRAME_SIZE
	.align		4
.L_20:
        /*003c*/ 	.byte	0x04, 0x11
        /*003e*/ 	.short	(.L_22 - .L_21)
	.align		4
.L_21:
        /*0040*/ 	.word	index@(_ZN7cutlass13device_kernelIN5flash11enable_sm90INS1_16FlashAttnFwdSm90INS1_25CollectiveMainloopFwdSm90ILi2EN4cute5tupleIJNS5_1CILi1EEES8_S8_EEENS6_IJNS7_ILi64EEESA_SA_EEELi512ENS_10bfloat16_tEfNS_4arch4Sm90ELb1ELb0ELb1ELb1ELb1ELb1ELb0ELb0ELb0ELb1ELb0ELb0EEENS1_21CollectiveEpilogueFwdINS6_IJSA_NS7_ILi512EEESA_EEES9_SC_SE_Li256ELb1ELb1ELb0ELb0EEENS1_36VarlenDynamicPersistentTileSchedulerILi64ELi64ELi256ELi128ELb0ELb1ELb1ELb1ELb1ELb1EEEEEEEEEvNT_6ParamsE)
        /*0044*/ 	.word	0x00000000


	//----- nvinfo : EIATTR_REGCOUNT
	.align		4
.L_22:
        /*0048*/ 	.byte	0x04, 0x2f
        /*004a*/ 	.short	(.L_24 - .L_23)
	.align		4
.L_23:
        /*004c*/ 	.word	index@(_ZN7cutlass13device_kernelIN5flash11enable_sm90INS1_16FlashAttnFwdSm90INS1_25CollectiveMainloopFwdSm90ILi2EN4cute5tupleIJNS5_1CILi1EEES8_S8_EEENS6_IJNS7_ILi64EEESA_SA_EEELi512ENS_10bfloat16_tEfNS_4arch4Sm90ELb1ELb0ELb1ELb1ELb1ELb0ELb0ELb0ELb0ELb1ELb0ELb0EEENS1_21CollectiveEpilogueFwdINS6_IJSA_NS7_ILi512EEESA_EEES9_SC_SE_Li256ELb1ELb1ELb0ELb0EEENS1_36VarlenDynamicPersistentTileSchedulerILi64ELi64ELi256ELi128ELb0ELb1ELb1ELb1ELb1ELb1EEEEEEEEEvNT_6ParamsE)
        /*0050*/ 	.word	0x00000004


	//----- nvinfo : EIATTR_FRAME_SIZE
	.align		4
.L_24:
        /*0054*/ 	.byte	0x04, 0x11
        /*0056*/ 	.short	(.L_26 - .L_25)
	.align		4
.L_25:
        /*0058*/ 	.word	index@(_ZN7cutlass13device_kernelIN5flash11enable_sm90INS1_16FlashAttnFwdSm90INS1_25CollectiveMainloopFwdSm90ILi2EN4cute5tupleIJNS5_1CILi1EEES8_S8_EEENS6_IJNS7_ILi64EEESA_SA_EEELi512ENS_10bfloat16_tEfNS_4arch4Sm90ELb1ELb0ELb1ELb1ELb1ELb0ELb0ELb0ELb0ELb1ELb0ELb0EEENS1_21CollectiveEpilogueFwdINS6_IJSA_NS7_ILi512EEESA_EEES9_SC_SE_Li256ELb1ELb1ELb0ELb0EEENS1_36VarlenDynamicPersistentTileSchedulerILi64ELi64ELi256ELi128ELb0ELb1ELb1ELb1ELb1ELb1EEEEEEEEEvNT_6ParamsE)
        /*005c*/ 	.word	0x00000000


	//----- nvinfo : EIATTR_REGCOUNT
	.align		4
.L_26:
        /*0060*/ 	.byte	0x04, 0x2f
        /*0062*/ 	.short	(.L_28 - .L_27)
	.align		4
.L_27:
        /*0064*/ 	.word	index@(_ZN7cutlass13device_kernelIN5flash11enable_sm90INS1_16FlashAttnFwdSm90INS1_25CollectiveMainloopFwdSm90ILi2EN4cute5tupleIJNS5_1CILi1EEES8_S8_EEENS6_IJNS7_ILi64EEESA_SA_EEELi512ENS_10bfloat16_tEfNS_4arch4Sm90ELb1ELb0ELb1ELb0ELb1ELb0ELb1ELb0ELb0ELb1ELb0ELb0EEENS1_21CollectiveEpilogueFwdINS6_IJSA_NS7_ILi512EEESA_EEES9_SC_SE_Li256ELb0ELb1ELb0ELb0EEENS1_30DynamicPersistentTileSchedulerILi256ELi128ELb0ELb1ELb1EEEEEEEEEvNT_6ParamsE)
        /*0068*/ 	.word	0x00000004


	//----- nvinfo : EIATTR_FRAME_SIZE
	.align		4
.L_28:
        /*006c*/ 	.byte	0x04, 0x11
        /*006e*/ 	.short	(.L_30 - .L_29)
	.align		4
.L_29:
        /*0070*/ 	.word	index@(_ZN7cutlass13device_kernelIN5flash11enable_sm90INS1_16FlashAttnFwdSm90INS1_25CollectiveMainloopFwdSm90ILi2EN4cute5tupleIJNS5_1CILi1EEES8_S8_EEENS6_IJNS7_ILi64EEESA_SA_EEELi512ENS_10bfloat16_tEfNS_4arch4Sm90ELb1ELb0ELb1ELb0ELb1ELb0ELb1ELb0ELb0ELb1ELb0ELb0EEENS1_21CollectiveEpilogueFwdINS6_IJSA_NS7_ILi512EEESA_EEES9_SC_SE_Li256ELb0ELb1ELb0ELb0EEENS1_30DynamicPersistentTileSchedulerILi256ELi128ELb0ELb1ELb1EEEEEEEEEvNT_6ParamsE)
        /*0074*/ 	.word	0x00000000


	//----- nvinfo : EIATTR_REGCOUNT
	.align		4
.L_30:
        /*0078*/ 	.byte	0x04, 0x2f
        /*007a*/ 	.short	(.L_32 - .L_31)
	.align		4
.L_31:
        /*007c*/ 	.word	index@(_ZN7cutlass13device_kernelIN5flash11enable_sm90INS1_16FlashAttnFwdSm90INS1_25CollectiveMainloopFwdSm90ILi2EN4cute5tupleIJNS5_1CILi1EEES8_S8_EEENS6_IJNS7_ILi64EEESA_SA_EEELi512ENS_10bfloat16_tEfNS_4arch4Sm90ELb1ELb0ELb1ELb0ELb1ELb0ELb0ELb0ELb0ELb1ELb0ELb0EEENS1_21CollectiveEpilogueFwdINS6_IJSA_NS7_ILi512EEESA_EEES9_SC_SE_Li256ELb0ELb1ELb0ELb0EEENS1_30DynamicPersistentTileSchedulerILi256ELi128ELb0ELb1ELb1EEEEEEEEEvNT_6ParamsE)
        /*0080*/ 	.word	0x00000004


	//----- nvinfo : EIATTR_FRAME_SIZE
	.align		4
.L_32:
        /*0084*/ 	.byte	0x04, 0x11
        /*0086*/ 	.short	(.L_34 - .L_33)
	.align		4
.L_33:
        /*0088*/ 	.word	index@(_ZN7cutlass13device_kernelIN5flash11enable_sm90INS1_16FlashAttnFwdSm90INS1_25CollectiveMainloopFwdSm90ILi2EN4cute5tupleIJNS5_1CILi1EEES8_S8_EEENS6_IJNS7_ILi64EEESA_SA_EEELi512ENS_10bfloat16_tEfNS_4arch4Sm90ELb1ELb0ELb1ELb0ELb1ELb0ELb0ELb0ELb0ELb1ELb0ELb0EEENS1_21CollectiveEpilogueFwdINS6_IJSA_NS7_ILi512EEESA_EEES9_SC_SE_Li256ELb0ELb1ELb0ELb0EEENS1_30DynamicPersistentTileSchedulerILi256ELi128ELb0ELb1ELb1EEEEEEEEEvNT_6ParamsE)
        /*008c*/ 	.word	0x00000000


	//----- nvinfo : EIATTR_REGCOUNT
	.align		4
.L_34:
        /*0090*/ 	.byte	0x04, 0x2f
        /*0092*/ 	.short	(.L_36 - .L_35)
	.align		4
.L_35:
        /*0094*/ 	.word	index@(_ZN7cutlass13device_kernelIN5flash11enable_sm90INS1_16FlashAttnFwdSm90INS1_25CollectiveMainloopFwdSm90ILi2EN4cute5tupleIJNS5_1CILi1EEES8_S8_EEENS6_IJNS7_ILi64EEESA_SA_EEELi512ENS_10bfloat16_tEfNS_4arch4Sm90ELb0ELb1ELb1ELb1ELb1ELb1ELb1ELb0ELb0ELb1ELb0ELb0EEENS1_21CollectiveEpilogueFwdINS6_IJSA_NS7_ILi512EEESA_EEES9_SC_SE_Li256ELb1ELb1ELb0ELb0EEENS1_36VarlenDynamicPersistentTileSchedulerILi64ELi64ELi256ELi128ELb0ELb1ELb1ELb1ELb0ELb1EEEEEEEEEvNT_6ParamsE)
        /*0098*/ 	.word	0x00000004


	//----- nvinfo : EIATTR_FRAME_SIZE
	.align		4
.L_36:
        /*009c*/ 	.byte	0x04, 0x11
        /*009e*/ 	.short	(.L_38 - .L_37)
	.align		4
.L_37:
        /*00a0*/ 	.word	index@(_ZN7cutlass13device_kernelIN5flash11enable_sm90INS1_16FlashAttnFwdSm90INS1_25CollectiveMainloopFwdSm90ILi2EN4cute5tupleIJNS5_1CILi1EEES8_S8_EEENS6_IJNS7_ILi64EEESA_SA_EEELi512ENS_10bfloat16_tEfNS_4arch4Sm90ELb0ELb1ELb1ELb1ELb1ELb1ELb1ELb0ELb0ELb1ELb0ELb0EEENS1_21CollectiveEpilogueFwdINS6_IJSA_NS7_ILi512EEESA_EEES9_SC_SE_Li256ELb1ELb1ELb0ELb0EEENS1_36VarlenDynamicPersistentTileSchedulerILi64ELi64ELi256ELi128ELb0ELb1ELb1ELb1ELb0ELb1EEEEEEEEEvNT_6ParamsE)
        /*00a4*/ 	.word	0x00000000


	//----- nvinfo : EIATTR_REGCOUNT
	.align		4
.L_38:
        /*00a8*/ 	.byte	0x04, 0x2f
        /*00aa*/ 	.short	(.L_40 - .L_39)
	.align		4
.L_39:
        /*00ac*/ 	.word	index@(_ZN7cutlass13device_kernelIN5flash11enable_sm90INS1_16FlashAttnFwdSm90INS1_25CollectiveMainloopFwdSm90ILi2EN4cute5tupleIJNS5_1CILi1EEES8_S8_EEENS6_IJNS7_ILi64EEESA_SA_EEELi512ENS_10bfloat16_tEfNS_4arch4Sm90ELb0ELb1ELb1ELb1ELb1ELb0ELb1ELb0ELb0ELb1ELb0ELb0EEENS1_21CollectiveEpilogueFwdINS6_IJSA_NS7_ILi512EEESA_EEES9_SC_SE_Li256ELb1ELb1ELb0ELb0EEENS1_36VarlenDynamicPersistentTileSchedulerILi64ELi64ELi256ELi128ELb0ELb1ELb1ELb1ELb0ELb1EEEEEEEEEvNT_6ParamsE)
        /*00b0*/ 	.word	0x00000004


	//----- nvinfo : EIATTR_FRAME_SIZE
	.align		4
.L_40:
        /*00b4*/ 	.byte	0x04, 0x11
        /*00b6*/ 	.short	(.L_42 - .L_41)
	.align		4
.L_41:
        /*00b8*/ 	.word	index@(_ZN7cutlass13device_kernelIN5flash11enable_sm90INS1_16FlashAttnFwdSm90INS1_25CollectiveMainloopFwdSm90ILi2EN4cute5tupleIJNS5_1CILi1EEES8_S8_EEENS6_IJNS7_ILi64EEESA_SA_EEELi512ENS_10bfloat16_tEfNS_4arch4Sm90ELb0ELb1ELb1ELb1ELb1ELb0ELb1ELb0ELb0ELb1ELb0ELb0EEENS1_21CollectiveEpilogueFwdINS6_IJSA_NS7_ILi512EEESA_EEES9_SC_SE_Li256ELb1ELb1ELb0ELb0EEENS1_36VarlenDynamicPersistentTileSchedulerILi64ELi64ELi256ELi128ELb0ELb1ELb1ELb1ELb0ELb1EEEEEEEEEvNT_6ParamsE)
        /*00bc*/ 	.word	0x00000000


	//----- nvinfo : EIATTR_REGCOUNT
	.align		4
.L_42:
        /*00c0*/ 	.byte	0x04, 0x2f
        /*00c2*/ 	.short	(.L_44 - .L_43)
	.align		4
.L_43:
        /*00c4*/ 	.word	index@(_ZN7cutlass13device_kernelIN5flash11enable_sm90INS1_16FlashAttnFwdSm90INS1_25CollectiveMainloopFwdSm90ILi2EN4cute5tupleIJNS5_1CILi1EEES8_S8_EEENS6_IJNS7_ILi64EEESA_SA_EEELi512ENS_10bfloat16_tEfNS_4arch4Sm90ELb0ELb1ELb1ELb1ELb1ELb1ELb0ELb0ELb0ELb1ELb0ELb0EEENS1_21CollectiveEpilogueFwdINS6_IJSA_NS7_ILi512EEESA_EEES9_SC_SE_Li256ELb1ELb1ELb0ELb0EEENS1_36VarlenDynamicPersistentTileSchedulerILi64ELi64ELi256ELi128ELb0ELb1ELb1ELb1ELb0ELb1EEEEEEEEEvNT_6ParamsE)
        /*00c8*/ 	.word	0x00000004


	//----- nvinfo : EIATTR_FRAME_SIZE
	.align		4
.L_44:
        /*00cc*/ 	.byte	0x04, 0x11
        /*00ce*/ 	.short	(.L_46 - .L_45)
	.align		4
.L_45:
        /*00d0*/ 	.word	index@(_ZN7cutlass13device_kernelIN5flash11enable_sm90INS1_16FlashAttnFwdSm90INS1_25CollectiveMainloopFwdSm90ILi2EN4cute5tupleIJNS5_1CILi1EEES8_S8_EEENS6_IJNS7_ILi64EEESA_SA_EEELi512ENS_10bfloat16_tEfNS_4arch4Sm90ELb0ELb1ELb1ELb1ELb1ELb1ELb0ELb0ELb0ELb1ELb0ELb0EEENS1_21CollectiveEpilogueFwdINS6_IJSA_NS7_ILi512EEESA_EEES9_SC_SE_Li256ELb1ELb1ELb0ELb0EEENS1_36VarlenDynamicPersistentTileSchedulerILi64ELi64ELi256ELi128ELb0ELb1ELb1ELb1ELb0ELb1EEEEEEEEEvNT_6ParamsE)
        /*00d4*/ 	.word	0x00000000


	//----- nvinfo : EIATTR_REGCOUNT
	.align		4
.L_46:
        /*00d8*/ 	.byte	0x04, 0x2f
        /*00da*/ 	.short	(.L_48 - .L_47)
	.align		4
.L_47:
        /*00dc*/ 	.word	index@(_ZN7cutlass13device_kernelIN5flash11enable_sm90INS1_16FlashAttnFwdSm90INS1_25CollectiveMainloopFwdSm90ILi2EN4cute5tupleIJNS5_1CILi1EEES8_S8_EEENS6_IJNS7_ILi64EEESA_SA_EEELi512ENS_10bfloat16_tEfNS_4arch4Sm90ELb0ELb1ELb1ELb1ELb1ELb0ELb0ELb0ELb0ELb1ELb0ELb0EEENS1_21CollectiveEpilogueFwdINS6_IJSA_NS7_ILi512EEESA_EEES9_SC_SE_Li256ELb1ELb1ELb0ELb0EEENS1_36VarlenDynamicPersistentTileSchedulerILi64ELi64ELi256ELi128ELb0ELb1ELb1ELb1ELb0ELb1EEEEEEEEEvNT_6ParamsE)
        /*00e0*/ 	.word	0x00000004


	//----- nvinfo : EIATTR_FRAME_SIZE
	.align		4
.L_48:
        /*00e4*/ 	.byte	0x04, 0x11
        /*00e6*/ 	.short	(.L_50 - .L_49)
	.align		4
.L_49:
        /*00e8*/ 	.word	index@(_ZN7cutlass13device_kernelIN5flash11enable_sm90INS1_16FlashAttnFwdSm90INS1_25CollectiveMainloopFwdSm90ILi2EN4cute5tupleIJNS5_1CILi1EEES8_S8_EEENS6_IJNS7_ILi64EEESA_SA_EEELi512ENS_10bfloat16_tEfNS_4arch4Sm90ELb0ELb1ELb1ELb1ELb1ELb0ELb0ELb0ELb0ELb1ELb0ELb0EEENS1_21CollectiveEpilogueFwdINS6_IJSA_NS7_ILi512EEESA_EEES9_SC_SE_Li256ELb1ELb1ELb0ELb0EEENS1_36VarlenDynamicPersistentTileSchedulerILi64ELi64ELi256ELi128ELb0ELb1ELb1ELb1ELb0ELb1EEEEEEEEEvNT_6ParamsE)
        /*00ec*/ 	.word	0x00000000


	//----- nvinfo : EIATTR_REGCOUNT
	.align		4
.L_50:
        /*00f0*/ 	.byte	0x04, 0x2f
        /*00f2*/ 	.short	(.L_52 - .L_51)
	.align		4
.L_51:
        /*00f4*/ 	.word	index@(_ZN7cutlass13device_kernelIN5flash11enable_sm90INS1_16FlashAttnFwdSm90INS1_25CollectiveMainloopFwdSm90ILi2EN4cute5tupleIJNS5_1CILi1EEES8_S8_EEENS6_IJNS7_ILi64EEESA_SA_EEELi512ENS_10bfloat16_tEfNS_4arch4Sm90ELb0ELb1ELb1ELb0ELb1ELb0ELb1ELb0ELb0ELb1ELb0ELb0EEENS1_21CollectiveEpilogueFwdINS6_IJSA_NS7_ILi512EEESA_EEES9_SC_SE_Li256ELb0ELb1ELb0ELb0EEENS1_30DynamicPersistentTileSchedulerILi256ELi128ELb0ELb1ELb1EEEEEEEEEvNT_6ParamsE)
        /*00f8*/ 	.word	0x00000004


	//----- nvinfo : EIATTR_FRAME_SIZE
	.align		4
.L_52:
        /*00fc*/ 	.byte	0x04, 0x11
        /*00fe*/ 	.short	(.L_54 - .L_53)
	.align		4
.L_53:
        /*0100*/ 	.word	index@(_ZN7cutlass13device_kernelIN5flash11enable_sm90INS1_16FlashAttnFwdSm90INS1_25CollectiveMainloopFwdSm90ILi2EN4cute5tupleIJNS5_1CILi1EEES8_S8_EEENS6_IJNS7_ILi64EEESA_SA_EEELi512ENS_10bfloat16_tEfNS_4arch4Sm90ELb0ELb1ELb1ELb0ELb1ELb0ELb1ELb0ELb0ELb1ELb0ELb0EEENS1_21CollectiveEpilogueFwdINS6_IJSA_NS7_ILi512EEESA_EEES9_SC_SE_Li256ELb0ELb1ELb0ELb0EEENS1_30DynamicPersistentTileSchedulerILi256ELi128ELb0ELb1ELb1EEEEEEEEEvNT_6ParamsE)
        /*0104*/ 	.word	0x00000000


	//----- nvinfo : EIATTR_REGCOUNT
	.align		4
.L_54:
        /*0108*/ 	.byte	0x04, 0x2f
        /*010a*/ 	.short	(.L_56 - .L_55)
	.align		4
.L_55:
        /*010c*/ 	.word	index@(_ZN7cutlass13device_kernelIN5flash11enable_sm90INS1_16FlashAttnFwdSm90INS1_25CollectiveMainloopFwdSm90ILi2EN4cute5tupleIJNS5_1CILi1EEES8_S8_EEENS6_IJNS7_ILi64EEESA_SA_EEELi512ENS_10bfloat16_tEfNS_4arch4Sm90ELb0ELb1ELb1ELb0ELb1ELb0ELb0ELb0ELb0ELb1ELb0ELb0EEENS1_21CollectiveEpilogueFwdINS6_IJSA_NS7_ILi512EEESA_EEES9_SC_SE_Li256ELb0ELb1ELb0ELb0EEENS1_30DynamicPersistentTileSchedulerILi256ELi128ELb0ELb1ELb1EEEEEEEEEvNT_6ParamsE)
        /*0110*/ 	.word	0x00000004


	//----- nvinfo : EIATTR_FRAME_SIZE
	.align		4
.L_56:
        /*0114*/ 	.byte	0x04, 0x11
        /*0116*/ 	.short	(.L_58 - .L_57)
	.align		4
.L_57:
        /*0118*/ 	.word	index@(_ZN7cutlass13device_kernelIN5flash11enable_sm90INS1_16FlashAttnFwdSm90INS1_25CollectiveMainloopFwdSm90ILi2EN4cute5tupleIJNS5_1CILi1EEES8_S8_EEENS6_IJNS7_ILi64EEESA_SA_EEELi512ENS_10bfloat16_tEfNS_4arch4Sm90ELb0ELb1ELb1ELb0ELb1ELb0ELb0ELb0ELb0ELb1ELb0ELb0EEENS1_21CollectiveEpilogueFwdINS6_IJSA_NS7_ILi512EEESA_EEES9_SC_SE_Li256ELb0ELb1ELb0ELb0EEENS1_30DynamicPersistentTileSchedulerILi256ELi128ELb0ELb1ELb1EEEEEEEEEvNT_6ParamsE)
        /*011c*/ 	.word	0x00000000


	//----- nvinfo : EIATTR_REGCOUNT
	.align		4
.L_58:
        /*0120*/ 	.byte	0x04, 0x2f
        /*0122*/ 	.short	(.L_60 - .L_59)
	.align		4
.L_59:
        /*0124*/ 	.word	index@(_ZN7cutlass13device_kernelIN5flash11enable_sm90INS1_16FlashAttnFwdSm90INS1_25CollectiveMainloopFwdSm90ILi2EN4cute5tupleIJNS5_1CILi1EEES8_S8_EEENS6_IJNS7_ILi64EEESA_SA_EEELi512ENS_10bfloat16_tEfNS_4arch4Sm90ELb0ELb0ELb1ELb1ELb1ELb1ELb1ELb0ELb0ELb1ELb0ELb0EEENS1_21CollectiveEpilogueFwdINS6_IJSA_NS7_ILi512EEESA_EEES9_SC_SE_Li256ELb1ELb1ELb0ELb0EEENS1_36VarlenDynamicPersistentTileSchedulerILi64ELi64ELi256ELi128ELb0ELb1ELb1ELb0ELb1ELb1EEEEEEEEEvNT_6ParamsE)
        /*0128*/ 	.word	0x00000004


	//----- nvinfo : EIATTR_FRAME_SIZE
	.align		4
.L_60:
        /*012c*/ 	.byte	0x04, 0x11
        /*012e*/ 	.short	(.L_62 - .L_61)
	.align		4
.L_61:
        /*0130*/ 	.word	index@(_ZN7cutlass13device_kernelIN5flash11enable_sm90INS1_16FlashAttnFwdSm90INS1_25CollectiveMainloopFwdSm90ILi2EN4cute5tupleIJNS5_1CILi1EEES8_S8_EEENS6_IJNS7_ILi64EEESA_SA_EEELi512ENS_10bfloat16_tEfNS_4arch4Sm90ELb0ELb0ELb1ELb1ELb1ELb1ELb1ELb0ELb0ELb1ELb0ELb0EEENS1_21CollectiveEpilogueFwdINS6_IJSA_NS7_ILi512EEESA_EEES9_SC_SE_Li256ELb1ELb1ELb0ELb0EEENS1_36VarlenDynamicPersistentTileSchedulerILi64ELi64ELi256ELi128ELb0ELb1ELb1ELb0ELb1ELb1EEEEEEEEEvNT_6ParamsE)
        /*0134*/ 	.word	0x00000000


	//----- nvinfo : EIATTR_REGCOUNT
	.align		4
.L_62:
        /*0138*/ 	.byte	0x04, 0x2f
        /*013a*/ 	.short	(.L_64 - .L_63)
	.align		4
.L_63:
        /*013c*/ 	.word	index@(_ZN7cutlass13device_kernelIN5flash11enable_sm90INS1_16FlashAttnFwdSm90INS1_25CollectiveMainloopFwdSm90ILi2EN4cute5tupleIJNS5_1CILi1EEES8_S8_EEENS6_IJNS7_ILi64EEESA_SA_EEELi512ENS_10bfloat16_tEfNS_4arch4Sm90ELb0ELb0ELb1ELb1ELb1ELb0ELb1ELb0ELb0ELb1ELb0ELb0EEENS1_21CollectiveEpilogueFwdINS6_IJSA_NS7_ILi512EEESA_EEES9_SC_SE_Li256ELb1ELb1ELb0ELb0EEENS1_36VarlenDynamicPersistentTileSchedulerILi64ELi64ELi256ELi128ELb0ELb1ELb1ELb0ELb1ELb1EEEEEEEEEvNT_6ParamsE)
        /*0140*/ 	.word	0x00000004


	//----- nvinfo : EIATTR_FRAME_SIZE
	.align		4
.L_64:
        /*0144*/ 	.byte	0x04, 0x11
        /*0146*/ 	.short	(.L_66 - .L_65)
	.align		4
.L_65:
        /*0148*/ 	.word	index@(_ZN7cutlass13device_kernelIN5flash11enable_sm90INS1_16FlashAttnFwdSm90INS1_25CollectiveMainloopFwdSm90ILi2EN4cute5tupleIJNS5_1CILi1EEES8_S8_EEENS6_IJNS7_ILi64EEESA_SA_EEELi512ENS_10bfloat16_tEfNS_4arch4Sm90ELb0ELb0ELb1ELb1ELb1ELb0ELb1ELb0ELb0ELb1ELb0ELb0EEENS1_21CollectiveEpilogueFwdINS6_IJSA_NS7_ILi512EEESA_EEES9_SC_SE_Li256ELb1ELb1ELb0ELb0EEENS1_36VarlenDynamicPersistentTileSchedulerILi64ELi64ELi256ELi128ELb0ELb1ELb1ELb0ELb1ELb1EEEEEEEEEvNT_6ParamsE)
        /*014c*/ 	.word	0x00000000


	//----- nvinfo : EIATTR_REGCOUNT
	.align		4
.L_66:
        /*0150*/ 	.byte	0x04, 0x2f
        /*0152*/ 	.short	(.L_68 - .L_67)
	.align		4
.L_67:
        /*0154*/ 	.word	index@(_ZN7cutlass13device_kernelIN5flash11enable_sm90INS1_16FlashAttnFwdSm90INS1_25CollectiveMainloopFwdSm90ILi2EN4cute5tupleIJNS5_1CILi1EEES8_S8_EEENS6_IJNS7_ILi64EEESA_SA_EEELi512ENS_10bfloat16_tEfNS_4arch4Sm90ELb0ELb0ELb1ELb1ELb1ELb1ELb0ELb0ELb0ELb1ELb0ELb0EEENS1_21CollectiveEpilogueFwdINS6_IJSA_NS7_ILi512EEESA_EEES9_SC_SE_Li256ELb1ELb1ELb0ELb0EEENS1_36VarlenDynamicPersistentTileSchedulerILi64ELi64ELi256ELi128ELb0ELb1ELb1ELb0ELb1ELb1EEEEEEEEEvNT_6ParamsE)
        /*0158*/ 	.word	0x00000004


	//----- nvinfo : EIATTR_FRAME_SIZE
	.align		4
.L_68:
        /*015c*/ 	.byte	0x04, 0x11
        /*015e*/ 	.short	(.L_70 - .L_69)
	.align		4
.L_69:
        /*0160*/ 	.word	index@(_ZN7cutlass13device_kernelIN5flash11enable_sm90INS1_16FlashAttnFwdSm90INS1_25CollectiveMainloopFwdSm90ILi2EN4cute5tupleIJNS5_1CILi1EEES8_S8_EEENS6_IJNS7_ILi64EEESA_SA_EEELi512ENS_10bfloat16_tEfNS_4arch4Sm90ELb0ELb0ELb1ELb1ELb1ELb1ELb0ELb0ELb0ELb1ELb0ELb0EEENS1_21CollectiveEpilogueFwdINS6_IJSA_NS7_ILi512EEESA_EEES9_SC_SE_Li256ELb1ELb1ELb0ELb0EEENS1_36VarlenDynamicPersistentTileSchedulerILi64ELi64ELi256ELi128ELb0ELb1ELb1ELb0ELb1ELb1EEEEEEEEEvNT_6ParamsE)
        /*0164*/ 	.word	0x00000000


	//----- nvinfo : EIATTR_REGCOUNT
	.align		4
.L_70:
        /*0168*/ 	.byte	0x04, 0x2f
        /*016a*/ 	.short	(.L_72 - .L_71)
	.align		4
.L_71:
        /*016c*/ 	.word	index@(_ZN7cutlass13device_kernelIN5flash11enable_sm90INS1_16FlashAttnFwdSm90INS1_25CollectiveMainloopFwdSm90ILi2EN4cute5tupleIJNS5_1CILi1EEES8_S8_EEENS6_IJNS7_ILi64EEESA_SA_EEELi512ENS_10bfloat16_tEfNS_4arch4Sm90ELb0ELb0ELb1ELb1ELb1ELb0ELb0ELb0ELb0ELb1ELb0ELb0EEENS1_21CollectiveEpilogueFwdINS6_IJSA_NS7_ILi512EEESA_EEES9_SC_SE_Li256ELb1ELb1ELb0ELb0EEENS1_36VarlenDynamicPersistentTileSchedulerILi64ELi64ELi256ELi128ELb0ELb1ELb1ELb0ELb1ELb1EEEEEEEEEvNT_6ParamsE)
        /*0170*/ 	.word	0x00000004


	//----- nvinfo : EIATTR_FRAME_SIZE
	.align		4
.L_72:
        /*0174*/ 	.byte	0x04, 0x11
        /*0176*/ 	.short	(.L_74 - .L_73)
	.align		4
.L_73:
        /*0178*/ 	.word	index@(_ZN7cutlass13device_kernelIN5flash11enable_sm90INS1_16FlashAttnFwdSm90INS1_25CollectiveMainloopFwdSm90ILi2EN4cute5tupleIJNS5_1CILi1EEES8_S8_EEENS6_IJNS7_ILi64EEESA_SA_EEELi512ENS_10bfloat16_tEfNS_4arch4Sm90ELb0ELb0ELb1ELb1ELb1ELb0ELb0ELb0ELb0ELb1ELb0ELb0EEENS1_21CollectiveEpilogueFwdINS6_IJSA_NS7_ILi512EEESA_EEES9_SC_SE_Li256ELb1ELb1ELb0ELb0EEENS1_36VarlenDynamicPersistentTileSchedulerILi64ELi64ELi256ELi128ELb0ELb1ELb1ELb0ELb1ELb1EEEEEEEEEvNT_6ParamsE)
        /*017c*/ 	.word	0x00000000


	//----- nvinfo : EIATTR_REGCOUNT
	.align		4
.L_74:
        /*0180*/ 	.byte	0x04, 0x2f
        /*0182*/ 	.short	(.L_76 - .L_75)
	.align		4
.L_75:
        /*0184*/ 	.word	index@(_ZN7cutlass13device_kernelIN5flash11enable_sm90INS1_16FlashAttnFwdSm90INS1_25CollectiveMainloopFwdSm90ILi2EN4cute5tupleIJNS5_1CILi1EEES8_S8_EEENS6_IJNS7_ILi64EEESA_SA_EEELi512ENS_10bfloat16_tEfNS_4arch4Sm90ELb0ELb0ELb1ELb0ELb1ELb0ELb1ELb0ELb0ELb1ELb0ELb0EEENS1_21CollectiveEpilogueFwdINS6_IJSA_NS7_ILi512EEESA_EEES9_SC_SE_Li256ELb0ELb1ELb0ELb0EEENS1_29StaticPersistentTileSchedulerILb0EEEEEEEEEvNT_6ParamsE)
        /*0188*/ 	.word	0x00000004


	//----- nvinfo : EIATTR_FRAME_SIZE
	.align		4
.L_76:
        /*018c*/ 	.byte	0x04, 0x11
        /*018e*/ 	.short	(.L_78 - .L_77)
	.align		4
.L_77:
        /*0190*/ 	.word	index@(_ZN7cutlass13device_kernelIN5flash11enable_sm90INS1_16FlashAttnFwdSm90INS1_25CollectiveMainloopFwdSm90ILi2EN4cute5tupleIJNS5_1CILi1EEES8_S8_EEENS6_IJNS7_ILi64EEESA_SA_EEELi512ENS_10bfloat16_tEfNS_4arch4Sm90ELb0ELb0ELb1ELb0ELb1ELb0ELb1ELb0ELb0ELb1ELb0ELb0EEENS1_21CollectiveEpilogueFwdINS6_IJSA_NS7_ILi512EEESA_EEES9_SC_SE_Li256ELb0ELb1ELb0ELb0EEENS1_29StaticPersistentTileSchedulerILb0EEEEEEEEEvNT_6ParamsE)
        /*0194*/ 	.word	0x00000000


	//----- nvinfo : EIATTR_REGCOUNT
	.align		4
.L_78:
        /*0198*/ 	.byte	0x04, 0x2f
        /*019a*/ 	.short	(.L_80 - .L_79)
	.align		4
.L_79:
        /*019c*/ 	.word	index@(_ZN7cutlass13device_kernelIN5flash11enable_sm90INS1_16FlashAttnFwdSm90INS1_25CollectiveMainloopFwdSm90ILi2EN4cute5tupleIJNS5_1CILi1EEES8_S8_EEENS6_IJNS7_ILi64EEESA_SA_EEELi512ENS_10bfloat16_tEfNS_4arch4Sm90ELb0ELb0ELb1ELb0ELb1ELb0ELb0ELb0ELb0ELb1ELb0ELb0EEENS1_21CollectiveEpilogueFwdINS6_IJSA_NS7_ILi512EEESA_EEES9_SC_SE_Li256ELb0ELb1ELb0ELb0EEENS1_29StaticPersistentTileSchedulerILb0EEEEEEEEEvNT_6ParamsE)
        /*01a0*/ 	.word	0x00000004


	//----- nvinfo : EIATTR_FRAME_SIZE
	.align		4
.L_80:
        /*01a4*/ 	.byte	0x04, 0x11
        /*01a6*/ 	.short	(.L_82 - .L_81)
	.align		4
.L_81:
        /*01a8*/ 	.word	index@(_ZN7cutlass13device_kernelIN5flash11enable_sm90INS1_16FlashAttnFwdSm90INS1_25CollectiveMainloopFwdSm90ILi2EN4cute5tupleIJNS5_1CILi1EEES8_S8_EEENS6_IJNS7_ILi64EEESA_SA_EEELi512ENS_10bfloat16_tEfNS_4arch4Sm90ELb0ELb0ELb1ELb0ELb1ELb0ELb0ELb0ELb0ELb1ELb0ELb0EEENS1_21CollectiveEpilogueFwdINS6_IJSA_NS7_ILi512EEESA_EEES9_SC_SE_Li256ELb0ELb1ELb0ELb0EEENS1_29StaticPersistentTileSchedulerILb0EEEEEEEEEvNT_6ParamsE)
        /*01ac*/ 	.word	0x00000000


	//----- nvinfo : EIATTR_MIN_STACK_SIZE
	.align		4
.L_82:
        /*01b0*/ 	.byte	0x04, 0x12
        /*01b2*/ 	.short	(.L_84 - .L_83)
	.align		4
.L_83:
        /*01b4*/ 	.word	index@(_ZN7cutlass13device_kernelIN5flash11enable_sm90INS1_16FlashAttnFwdSm90INS1_25CollectiveMainloopFwdSm90ILi2EN4cute5tupleIJNS5_1CILi1EEES8_S8_EEENS6_IJNS7_ILi64EEESA_SA_EEELi512ENS_10bfloat16_tEfNS_4arch4Sm90ELb0ELb0ELb1ELb0ELb1ELb0ELb0ELb0ELb0ELb1ELb0ELb0EEENS1_21CollectiveEpilogueFwdINS6_IJSA_NS7_ILi512EEESA_EEES9_SC_SE_Li256ELb0ELb1ELb0ELb0EEENS1_29StaticPersistentTileSchedulerILb0EEEEEEEEEvNT_6ParamsE)
        /*01b8*/ 	.word	0x00000000


	//----- nvinfo : EIATTR_MIN_STACK_SIZE
	.align		4
.L_84:
        /*01bc*/ 	.byte	0x04, 0x12
        /*01be*/ 	.short	(.L_86 - .L_85)
	.align		4
.L_85:
        /*01c0*/ 	.word	index@(_ZN7cutlass13device_kernelIN5flash11enable_sm90INS1_16FlashAttnFwdSm90INS1_25CollectiveMainloopFwdSm90ILi2EN4cute5tupleIJNS5_1CILi1EEES8_S8_EEENS6_IJNS7_ILi64EEESA_SA_EEELi512ENS_10bfloat16_tEfNS_4arch4Sm90ELb0ELb0ELb1ELb0ELb1ELb0ELb1ELb0ELb0ELb1ELb0ELb0EEENS1_21CollectiveEpilogueFwdINS6_IJSA_NS7_ILi512EEESA_EEES9_SC_SE_Li256ELb0ELb1ELb0ELb0EEENS1_29StaticPersistentTileSchedulerILb0EEEEEEEEEvNT_6ParamsE)
        /*01c4*/ 	.word	0x00000000


	//----- nvinfo : EIATTR_MIN_STACK_SIZE
	.align		4
.L_86:
        /*01c8*/ 	.byte	0x04, 0x12
        /*01ca*/ 	.short	(.L_88 - .L_87)
	.align		4
.L_87:
        /*01cc*/ 	.word	index@(_ZN7cutlass13device_kernelIN5flash11enable_sm90INS1_16FlashAttnFwdSm90INS1_25CollectiveMainloopFwdSm90ILi2EN4cute5tupleIJNS5_1CILi1EEES8_S8_EEENS6_IJNS7_ILi64EEESA_SA_EEELi512ENS_10bfloat16_tEfNS_4arch4Sm90ELb0ELb0ELb1ELb1ELb1ELb0ELb0ELb0ELb0ELb1ELb0ELb0EEENS1_21CollectiveEpilogueFwdINS6_IJSA_NS7_ILi512EEESA_EEES9_SC_SE_Li256ELb1ELb1ELb0ELb0EEENS1_36VarlenDynamicPersistentTileSchedulerILi64ELi64ELi256ELi128ELb0ELb1ELb1ELb0ELb1ELb1EEEEEEEEEvNT_6ParamsE)
        /*01d0*/ 	.word	0x00000000


	//----- nvinfo : EIATTR_MIN_STACK_SIZE
	.align		4
.L_88:
        /*01d4*/ 	.byte	0x04, 0x12
        /*01d6*/ 	.short	(.L_90 - .L_89)
	.align		4
.L_89:
        /*01d8*/ 	.word	index@(_ZN7cutlass13device_kernelIN5flash11enable_sm90INS1_16FlashAttnFwdSm90INS1_25CollectiveMainloopFwdSm90ILi2EN4cute5tupleIJNS5_1CILi1EEES8_S8_EEENS6_IJNS7_ILi64EEESA_SA_EEELi512ENS_10bfloat16_tEfNS_4arch4Sm90ELb0ELb0ELb1ELb1ELb1ELb1ELb0ELb0ELb0ELb1ELb0ELb0EEENS1_21CollectiveEpilogueFwdINS6_IJSA_NS7_ILi512EEESA_EEES9_SC_SE_Li256ELb1ELb1ELb0ELb0EEENS1_36VarlenDynamicPersistentTileSchedulerILi64ELi64ELi256ELi128ELb0ELb1ELb1ELb0ELb1ELb1EEEEEEEEEvNT_6ParamsE)
        /*01dc*/ 	.word	0x00000000


	//----- nvinfo : EIATTR_MIN_STACK_SIZE
	.align		4
.L_90:
        /*01e0*/ 	.byte	0x04, 0x12
        /*01e2*/ 	.short	(.L_92 - .L_91)
	.align		4
.L_91:
        /*01e4*/ 	.word	index@(_ZN7cutlass13device_kernelIN5flash11enable_sm90INS1_16FlashAttnFwdSm90INS1_25CollectiveMainloopFwdSm90ILi2EN4cute5tupleIJNS5_1CILi1EEES8_S8_EEENS6_IJNS7_ILi64EEESA_SA_EEELi512ENS_10bfloat16_tEfNS_4arch4Sm90ELb0ELb0ELb1ELb1ELb1ELb0ELb1ELb0ELb0ELb1ELb0ELb0EEENS1_21CollectiveEpilogueFwdINS6_IJSA_NS7_ILi512EEESA_EEES9_SC_SE_Li256ELb1ELb1ELb0ELb0EEENS1_36VarlenDynamicPersistentTileSchedulerILi64ELi64ELi256ELi128ELb0ELb1ELb1ELb0ELb1ELb1EEEEEEEEEvNT_6ParamsE)
        /*01e8*/ 	.word	0x00000000


	//----- nvinfo : EIATTR_MIN_STACK_SIZE
	.align		4
.L_92:
        /*01ec*/ 	.byte	0x04, 0x12
        /*01ee*/ 	.short	(.L_94 - .L_93)
	.align		4
.L_93:
        /*01f0*/ 	.word	index@(_ZN7cutlass13device_kernelIN5flash11enable_sm90INS1_16FlashAttnFwdSm90INS1_25CollectiveMainloopFwdSm90ILi2EN4cute5tupleIJNS5_1CILi1EEES8_S8_EEENS6_IJNS7_ILi64EEESA_SA_EEELi512ENS_10bfloat16_tEfNS_4arch4Sm90ELb0ELb0ELb1ELb1ELb1ELb1ELb1ELb0ELb0ELb1ELb0ELb0EEENS1_21CollectiveEpilogueFwdINS6_IJSA_NS7_ILi512EEESA_EEES9_SC_SE_Li256ELb1ELb1ELb0ELb0EEENS1_36VarlenDynamicPersistentTileSchedulerILi64ELi64ELi256ELi128ELb0ELb1ELb1ELb0ELb1ELb1EEEEEEEEEvNT_6ParamsE)
        /*01f4*/ 	.word	0x00000000


	//----- nvinfo : EIATTR_MIN_STACK_SIZE
	.align		4
.L_94:
        /*01f8*/ 	.byte	0x04, 0x12
        /*01fa*/ 	.short	(.L_96 - .L_95)
	.align		4
.L_95:
        /*01fc*/ 	.word	index@(_ZN7cutlass13device_kernelIN5flash11enable_sm90INS1_16FlashAttnFwdSm90INS1_25CollectiveMainloopFwdSm90ILi2EN4cute5tupleIJNS5_1CILi1EEES8_S8_EEENS6_IJNS7_ILi64EEESA_SA_EEELi512ENS_10bfloat16_tEfNS_4arch4Sm90ELb0ELb1ELb1ELb0ELb1ELb0ELb0ELb0ELb0ELb1ELb0ELb0EEENS1_21CollectiveEpilogueFwdINS6_IJSA_NS7_ILi512EEESA_EEES9_SC_SE_Li256ELb0ELb1ELb0ELb0EEENS1_30DynamicPersistentTileSchedulerILi256ELi128ELb0ELb1ELb1EEEEEEEEEvNT_6ParamsE)
        /*0200*/ 	.word	0x00000000


	//----- nvinfo : EIATTR_MIN_STACK_SIZE
	.align		4
.L_96:
        /*0204*/ 	.byte	0x04, 0x12
        /*0206*/ 	.short	(.L_98 - .L_97)
	.align		4
.L_97:
        /*0208*/ 	.word	index@(_ZN7cutlass13device_kernelIN5flash11enable_sm90INS1_16FlashAttnFwdSm90INS1_25CollectiveMainloopFwdSm90ILi2EN4cute5tupleIJNS5_1CILi1EEES8_S8_EEENS6_IJNS7_ILi64EEESA_SA_EEELi512ENS_10bfloat16_tEfNS_4arch4Sm90ELb0ELb1ELb1ELb0ELb1ELb0ELb1ELb0ELb0ELb1ELb0ELb0EEENS1_21CollectiveEpilogueFwdINS6_IJSA_NS7_ILi512EEESA_EEES9_SC_SE_Li256ELb0ELb1ELb0ELb0EEENS1_30DynamicPersistentTileSchedulerILi256ELi128ELb0ELb1ELb1EEEEEEEEEvNT_6ParamsE)
        /*020c*/ 	.word	0x00000000


	//----- nvinfo : EIATTR_MIN_STACK_SIZE
	.align		4
.L_98:
        /*0210*/ 	.byte	0x04, 0x12
        /*0212*/ 	.short	(.L_100 - .L_99)
	.align		4
.L_99:
        /*0214*/ 	.word	index@(_ZN7cutlass13device_kernelIN5flash11enable_sm90INS1_16FlashAttnFwdSm90INS1_25CollectiveMainloopFwdSm90ILi2EN4cute5tupleIJNS5_1CILi1EEES8_S8_EEENS6_IJNS7_ILi64EEESA_SA_EEELi512ENS_10bfloat16_tEfNS_4arch4Sm90ELb0ELb1ELb1ELb1ELb1ELb0ELb0ELb0ELb0ELb1ELb0ELb0EEENS1_21CollectiveEpilogueFwdINS6_IJSA_NS7_ILi512EEESA_EEES9_SC_SE_Li256ELb1ELb1ELb0ELb0EEENS1_36VarlenDynamicPersistentTileSchedulerILi64ELi64ELi256ELi128ELb0ELb1ELb1ELb1ELb0ELb1EEEEEEEEEvNT_6ParamsE)
        /*0218*/ 	.word	0x00000000


	//----- nvinfo : EIATTR_MIN_STACK_SIZE
	.align		4
.L_100:
        /*021c*/ 	.byte	0x04, 0x12
        /*021e*/ 	.short	(.L_102 - .L_101)
	.align		4
.L_101:
        /*0220*/ 	.word	index@(_ZN7cutlass13device_kernelIN5flash11enable_sm90INS1_16FlashAttnFwdSm90INS1_25CollectiveMainloopFwdSm90ILi2EN4cute5tupleIJNS5_1CILi1EEES8_S8_EEENS6_IJNS7_ILi64EEESA_SA_EEELi512ENS_10bfloat16_tEfNS_4arch4Sm90ELb0ELb1ELb1ELb1ELb1ELb1ELb0ELb0ELb0ELb1ELb0ELb0EEENS1_21CollectiveEpilogueFwdINS6_IJSA_NS7_ILi512EEESA_EEES9_SC_SE_Li256ELb1ELb1ELb0ELb0EEENS1_36VarlenDynamicPersistentTileSchedulerILi64ELi64ELi256ELi128ELb0ELb1ELb1ELb1ELb0ELb1EEEEEEEEEvNT_6ParamsE)
        /*0224*/ 	.word	0x00000000


	//----- nvinfo : EIATTR_MIN_STACK_SIZE
	.align		4
.L_102:
        /*0228*/ 	.byte	0x04, 0x12
        /*022a*/ 	.short	(.L_104 - .L_103)
	.align		4
.L_103:
        /*022c*/ 	.word	index@(_ZN7cutlass13device_kernelIN5flash11enable_sm90INS1_16FlashAttnFwdSm90INS1_25CollectiveMainloopFwdSm90ILi2EN4cute5tupleIJNS5_1CILi1EEES8_S8_EEENS6_IJNS7_ILi64EEESA_SA_EEELi512ENS_10bfloat16_tEfNS_4arch4Sm90ELb0ELb1ELb1ELb1ELb1ELb0ELb1ELb0ELb0ELb1ELb0ELb0EEENS1_21CollectiveEpilogueFwdINS6_IJSA_NS7_ILi512EEESA_EEES9_SC_SE_Li256ELb1ELb1ELb0ELb0EEENS1_36VarlenDynamicPersistentTileSchedulerILi64ELi64ELi256ELi128ELb0ELb1ELb1ELb1ELb0ELb1EEEEEEEEEvNT_6ParamsE)
        /*0230*/ 	.word	0x00000000


	//----- nvinfo : EIATTR_MIN_STACK_SIZE
	.align		4
.L_104:
        /*0234*/ 	.byte	0x04, 0x12
        /*0236*/ 	.short	(.L_106 - .L_105)
	.align		4
.L_105:
        /*0238*/ 	.word	index@(_ZN7cutlass13device_kernelIN5flash11enable_sm90INS1_16FlashAttnFwdSm90INS1_25CollectiveMainloopFwdSm90ILi2EN4cute5tupleIJNS5_1CILi1EEES8_S8_EEENS6_IJNS7_ILi64EEESA_SA_EEELi512ENS_10bfloat16_tEfNS_4arch4Sm90ELb0ELb1ELb1ELb1ELb1ELb1ELb1ELb0ELb0ELb1ELb0ELb0EEENS1_21CollectiveEpilogueFwdINS6_IJSA_NS7_ILi512EEESA_EEES9_SC_SE_Li256ELb1ELb1ELb0ELb0EEENS1_36VarlenDynamicPersistentTileSchedulerILi64ELi64ELi256ELi128ELb0ELb1ELb1ELb1ELb0ELb1EEEEEEEEEvNT_6ParamsE)
        /*023c*/ 	.word	0x00000000


	//----- nvinfo : EIATTR_MIN_STACK_SIZE
	.align		4
.L_106:
        /*0240*/ 	.byte	0x04, 0x12
        /*0242*/ 	.short	(.L_108 - .L_107)
	.align		4
.L_107:
        /*0244*/ 	.word	index@(_ZN7cutlass13device_kernelIN5flash11enable_sm90INS1_16FlashAttnFwdSm90INS1_25CollectiveMainloopFwdSm90ILi2EN4cute5tupleIJNS5_1CILi1EEES8_S8_EEENS6_IJNS7_ILi64EEESA_SA_EEELi512ENS_10bfloat16_tEfNS_4arch4Sm90ELb1ELb0ELb1ELb0ELb1ELb0ELb0ELb0ELb0ELb1ELb0ELb0EEENS1_21CollectiveEpilogueFwdINS6_IJSA_NS7_ILi512EEESA_EEES9_SC_SE_Li256ELb0ELb1ELb0ELb0EEENS1_30DynamicPersistentTileSchedulerILi256ELi128ELb0ELb1ELb1EEEEEEEEEvNT_6ParamsE)
        /*0248*/ 	.word	0x00000000


	//----- nvinfo : EIATTR_MIN_STACK_SIZE
	.align		4
.L_108:
        /*024c*/ 	.byte	0x04, 0x12
        /*024e*/ 	.short	(.L_110 - .L_109)
	.align		4
.L_109:
        /*0250*/ 	.word	index@(_ZN7cutlass13device_kernelIN5flash11enable_sm90INS1_16FlashAttnFwdSm90INS1_25CollectiveMainloopFwdSm90ILi2EN4cute5tupleIJNS5_1CILi1EEES8_S8_EEENS6_IJNS7_ILi64EEESA_SA_EEELi512ENS_10bfloat16_tEfNS_4arch4Sm90ELb1ELb0ELb1ELb0ELb1ELb0ELb1ELb0ELb0ELb1ELb0ELb0EEENS1_21CollectiveEpilogueFwdINS6_IJSA_NS7_ILi512EEESA_EEES9_SC_SE_Li256ELb0ELb1ELb0ELb0EEENS1_30DynamicPersistentTileSchedulerILi256ELi128ELb0ELb1ELb1EEEEEEEEEvNT_6ParamsE)
        /*0254*/ 	.word	0x00000000


	//----- nvinfo : EIATTR_MIN_STACK_SIZE
	.align		4
.L_110:
        /*0258*/ 	.byte	0x04, 0x12
        /*025a*/ 	.short	(.L_112 - .L_111)
	.align		4
.L_111:
        /*025c*/ 	.word	index@(_ZN7cutlass13device_kernelIN5flash11enable_sm90INS1_16FlashAttnFwdSm90INS1_25CollectiveMainloopFwdSm90ILi2EN4cute5tupleIJNS5_1CILi1EEES8_S8_EEENS6_IJNS7_ILi64EEESA_SA_EEELi512ENS_10bfloat16_tEfNS_4arch4Sm90ELb1ELb0ELb1ELb1ELb1ELb0ELb0ELb0ELb0ELb1ELb0ELb0EEENS1_21CollectiveEpilogueFwdINS6_IJSA_NS7_ILi512EEESA_EEES9_SC_SE_Li256ELb1ELb1ELb0ELb0EEENS1_36VarlenDynamicPersistentTileSchedulerILi64ELi64ELi256ELi128ELb0ELb1ELb1ELb1ELb1ELb1EEEEEEEEEvNT_6ParamsE)
        /*0260*/ 	.word	0x00000000


	//----- nvinfo : EIATTR_MIN_STACK_SIZE
	.align		4
.L_112:
        /*0264*/ 	.byte	0x04, 0x12
        /*0266*/ 	.short	(.L_114 - .L_113)
	.align		4
.L_113:
        /*0268*/ 	.word	index@(_ZN7cutlass13device_kernelIN5flash11enable_sm90INS1_16FlashAttnFwdSm90INS1_25CollectiveMainloopFwdSm90ILi2EN4cute5tupleIJNS5_1CILi1EEES8_S8_EEENS6_IJNS7_ILi64EEESA_SA_EEELi512ENS_10bfloat16_tEfNS_4arch4Sm90ELb1ELb0ELb1ELb1ELb1ELb1ELb0ELb0ELb0ELb1ELb0ELb0EEENS1_21CollectiveEpilogueFwdINS6_IJSA_NS7_ILi512EEESA_EEES9_SC_SE_Li256ELb1ELb1ELb0ELb0EEENS1_36VarlenDynamicPersistentTileSchedulerILi64ELi64ELi256ELi128ELb0ELb1ELb1ELb1ELb1ELb1EEEEEEEEEvNT_6ParamsE)
        /*026c*/ 	.word	0x00000000


	//----- nvinfo : EIATTR_MIN_STACK_SIZE
	.align		4
.L_114:
        /*0270*/ 	.byte	0x04, 0x12
        /*0272*/ 	.short	(.L_116 - .L_115)
	.align		4
.L_115:
        /*0274*/ 	.word	index@(_ZN7cutlass13device_kernelIN5flash11enable_sm90INS1_16FlashAttnFwdSm90INS1_25CollectiveMainloopFwdSm90ILi2EN4cute5tupleIJNS5_1CILi1EEES8_S8_EEENS6_IJNS7_ILi64EEESA_SA_EEELi512ENS_10bfloat16_tEfNS_4arch4Sm90ELb1ELb0ELb1ELb1ELb1ELb0ELb1ELb0ELb0ELb1ELb0ELb0EEENS1_21CollectiveEpilogueFwdINS6_IJSA_NS7_ILi512EEESA_EEES9_SC_SE_Li256ELb1ELb1ELb0ELb0EEENS1_36VarlenDynamicPersistentTileSchedulerILi64ELi64ELi256ELi128ELb0ELb1ELb1ELb1ELb1ELb1EEEEEEEEEvNT_6ParamsE)
        /*0278*/ 	.word	0x00000000


	//----- nvinfo : EIATTR_MIN_STACK_SIZE
	.align		4
.L_116:
        /*027c*/ 	.byte	0x04, 0x12
        /*027e*/ 	.short	(.L_118 - .L_117)
	.align		4
.L_117:
        /*0280*/ 	.word	index@(_ZN7cutlass13device_kernelIN5flash11enable_sm90INS1_16FlashAttnFwdSm90INS1_25CollectiveMainloopFwdSm90ILi2EN4cute5tupleIJNS5_1CILi1EEES8_S8_EEENS6_IJNS7_ILi64EEESA_SA_EEELi512ENS_10bfloat16_tEfNS_4arch4Sm90ELb1ELb0ELb1ELb1ELb1ELb1ELb1ELb0ELb0ELb1ELb0ELb0EEENS1_21CollectiveEpilogueFwdINS6_IJSA_NS7_ILi512EEESA_EEES9_SC_SE_Li256ELb1ELb1ELb0ELb0EEENS1_36VarlenDynamicPersistentTileSchedulerILi64ELi64ELi256ELi128ELb0ELb1ELb1ELb1ELb1ELb1EEEEEEEEEvNT_6ParamsE)
        /*0284*/ 	.word	0x00000000
.L_118:


//--------------------- .nv.compat                --------------------------
	.section	.nv.compat,"",@"SHT_CUDA_COMPAT_INFO"
	.align	4
        /*0000*/ 	.byte	0x02, 0x09, 0x01, 0x00, 0x02, 0x02, 0x01, 0x00, 0x02, 0x05, 0x05, 0x00, 0x03, 0x07, 0x01, 0x01
        /*0010*/ 	.byte	0x02, 0x03, 0x00, 0x00, 0x02, 0x06, 0x01, 0x00, 0x04, 0x0b, 0x08, 0x00, 0x09, 0x00, 0x00, 0x00
        /*0020*/ 	.byte	0x00, 0x00, 0x00, 0x00


//--------------------- .nv.info._ZN7cutlass13device_kernelIN5flash11enable_sm90INS1_16FlashAttnFwdSm90INS1_25CollectiveMainloopFwdSm90ILi2EN4cute5tupleIJNS5_1CILi1EEES8_S8_EEENS6_IJNS7_ILi64EEESA_SA_EEELi512ENS_10bfloat16_tEfNS_4arch4Sm90ELb0ELb0ELb1ELb0ELb1ELb0ELb0ELb0ELb0ELb1ELb0ELb0EEENS1_21CollectiveEpilogueFwdINS6_IJSA_NS7_ILi512EEESA_EEES9_SC_SE_Li256ELb0ELb1ELb0ELb0EEENS1_29StaticPersistentTileSchedulerILb0EEEEEEEEEvNT_6ParamsE --------------------------
	.section	.nv.info._ZN7cutlass13device_kernelIN5flash11enable_sm90INS1_16FlashAttnFwdSm90INS1_25CollectiveMainloopFwdSm90ILi2EN4cute5tupleIJNS5_1CILi1EEES8_S8_EEENS6_IJNS7_ILi64EEESA_SA_EEELi512ENS_10bfloat16_tEfNS_4arch4Sm90ELb0ELb0ELb1ELb0ELb1ELb0ELb0ELb0ELb0ELb1ELb0ELb0EEENS1_21CollectiveEpilogueFwdINS6_IJSA_NS7_ILi512EEESA_EEES9_SC_SE_Li256ELb0ELb1ELb0ELb0EEENS1_29StaticPersistentTileSchedulerILb0EEEEEEEEEvNT_6ParamsE,"",@"SHT_CUDA_INFO"
	.sectionflags	@""
	.align	4


	//----- nvinfo : EIATTR_CUDA_API_VERSION
	.align		4
        /*0000*/ 	.byte	0x04, 0x37
        /*0002*/ 	.short	(.L_120 - .L_119)
.L_119:
        /*0004*/ 	.word	0x00000082


	//----- nvinfo : EIATTR_KPARAM_INFO
	.align		4
.L_120:
        /*0008*/ 	.byte	0x04, 0x17
        /*000a*/ 	.short	(.L_122 - .L_121)
.L_121:
        /*000c*/ 	.word	0x00000000
        /*0010*/ 	.short	0x0000
        /*0012*/ 	.short	0x0000
        /*0014*/ 	.byte	0x00, 0xf0, 0x01, 0x28


	//----- nvinfo : EIATTR_SPARSE_MMA_MASK
	.align		4
.L_122:
        /*0018*/ 	.byte	0x03, 0x50
        /*001a*/ 	.short	0x0000


	//----- nvinfo : EIATTR_MAXREG_COUNT
	.align		4
        /*001c*/ 	.byte	0x03, 0x1b
        /*001e*/ 	.short	0x00a8


	//----- nvinfo : EIATTR_MERCURY_ISA_VERSION
	.align		4
        /*0020*/ 	.byte	0x03, 0x5f
        /*0022*/ 	.short	0x0101


	//----- nvinfo : EIATTR_VRC_CTA_INIT_COUNT
	.align		4
        /*0024*/ 	.byte	0x02, 0x4a
	.zero		1
	.zero		1


	//----- nvinfo : EIATTR_EXIT_INSTR_OFFSETS
	.align		4
        /*0028*/ 	.byte	0x04, 0x1c
        /*002a*/ 	.short	(.L_124 - .L_123)


	//   ....[0]....
.L_123:
        /*002c*/ 	.word	0x00000010


	//----- nvinfo : EIATTR_MAX_THREADS
	.align		4
.L_124:
        /*0030*/ 	.byte	0x04, 0x05
        /*0032*/ 	.short	(.L_126 - .L_125)
.L_125:
        /*0034*/ 	.word	0x00000180
        /*0038*/ 	.word	0x00000001
        /*003c*/ 	.word	0x00000001


	//----- nvinfo : EIATTR_CBANK_PARAM_SIZE
	.align		4
.L_126:
        /*0040*/ 	.byte	0x03, 0x19
        /*0042*/ 	.short	0x0a00


	//----- nvinfo : EIATTR_PARAM_CBANK
	.align		4
        /*0044*/ 	.byte	0x04, 0x0a
        /*0046*/ 	.short	(.L_128 - .L_127)
	.align		4
.L_127:
        /*0048*/ 	.word	index@(.nv.constant0._ZN7cutlass13device_kernelIN5flash11enable_sm90INS1_16FlashAttnFwdSm90INS1_25CollectiveMainloopFwdSm90ILi2EN4cute5tupleIJNS5_1CILi1EEES8_S8_EEENS6_IJNS7_ILi64EEESA_SA_EEELi512ENS_10bfloat16_tEfNS_4arch4Sm90ELb0ELb0ELb1ELb0ELb1ELb0ELb0ELb0ELb0ELb1ELb0ELb0EEENS1_21CollectiveEpilogueFwdINS6_IJSA_NS7_ILi512EEESA_EEES9_SC_SE_Li256ELb0ELb1ELb0ELb0EEENS1_29StaticPersistentTileSchedulerILb0EEEEEEEEEvNT_6ParamsE)
        /*004c*/ 	.short	0x0380
        /*004e*/ 	.short	0x0a00


	//----- nvinfo : EIATTR_SW_WAR
	.align		4
.L_128:
        /*0050*/ 	.byte	0x04, 0x36
        /*0052*/ 	.short	(.L_130 - .L_129)
.L_129:
        /*0054*/ 	.word	0x00000008
.L_130:


//--------------------- .nv.info._ZN7cutlass13device_kernelIN5flash11enable_sm90INS1_16FlashAttnFwdSm90INS1_25CollectiveMainloopFwdSm90ILi2EN4cute5tupleIJNS5_1CILi1EEES8_S8_EEENS6_IJNS7_ILi64EEESA_SA_EEELi512ENS_10bfloat16_tEfNS_4arch4Sm90ELb0ELb0ELb1ELb0ELb1ELb0ELb1ELb0ELb0ELb1ELb0ELb0EEENS1_21CollectiveEpilogueFwdINS6_IJSA_NS7_ILi512EEESA_EEES9_SC_SE_Li256ELb0ELb1ELb0ELb0EEENS1_29StaticPersistentTileSchedulerILb0EEEEEEEEEvNT_6ParamsE --------------------------
	.section	.nv.info._ZN7cutlass13device_kernelIN5flash11enable_sm90INS1_16FlashAttnFwdSm90INS1_25CollectiveMainloopFwdSm90ILi2EN4cute5tupleIJNS5_1CILi1EEES8_S8_EEENS6_IJNS7_ILi64EEESA_SA_EEELi512ENS_10bfloat16_tEfNS_4arch4Sm90ELb0ELb0ELb1ELb0ELb1ELb0ELb1ELb0ELb0ELb1ELb0ELb0EEENS1_21CollectiveEpilogueFwdINS6_IJSA_NS7_ILi512EEESA_EEES9_SC_SE_Li256ELb0ELb1ELb0ELb0EEENS1_29StaticPersistentTileSchedulerILb0EEEEEEEEEvNT_6ParamsE,"",@"SHT_CUDA_INFO"
	.sectionflags	@""
	.align	4


	//----- nvinfo : EIATTR_CUDA_API_VERSION
	.align		4
        /*0000*/ 	.byte	0x04, 0x37
        /*0002*/ 	.short	(.L_132 - .L_131)
.L_131:
        /*0004*/ 	.word	0x00000082


	//----- nvinfo : EIATTR_KPARAM_INFO
	.align		4
.L_132:
        /*0008*/ 	.byte	0x04, 0x17
        /*000a*/ 	.short	(.L_134 - .L_133)
.L_133:
        /*000c*/ 	.word	0x00000000
        /*0010*/ 	.short	0x0000
        /*0012*/ 	.short	0x0000
        /*0014*/ 	.byte	0x00, 0xf0, 0x01, 0x2c


	//----- nvinfo : EIATTR_SPARSE_MMA_MASK
	.align		4
.L_134:
        /*0018*/ 	.byte	0x03, 0x50
        /*001a*/ 	.short	0x0000


	//----- nvinfo : EIATTR_MAXREG_COUNT
	.align		4
        /*001c*/ 	.byte	0x03, 0x1b
        /*001e*/ 	.short	0x00a8


	//----- nvinfo : EIATTR_MERCURY_ISA_VERSION
	.align		4
        /*0020*/ 	.byte	0x03, 0x5f
        /*0022*/ 	.short	0x0101


	//----- nvinfo : EIATTR_VRC_CTA_INIT_COUNT
	.align		4
        /*0024*/ 	.byte	0x02, 0x4a
	.zero		1
	.zero		1


	//----- nvinfo : EIATTR_EXIT_INSTR_OFFSETS
	.align		4
        /*0028*/ 	.byte	0x04, 0x1c
        /*002a*/ 	.short	(.L_136 - .L_135)


	//   ....[0]....
.L_135:
        /*002c*/ 	.word	0x00000010


	//----- nvinfo : EIATTR_MAX_THREADS
	.align		4
.L_136:
        /*0030*/ 	.byte	0x04, 0x05
        /*0032*/ 	.short	(.L_138 - .L_137)
.L_137:
        /*0034*/ 	.word	0x00000180
        /*0038*/ 	.word	0x00000001
        /*003c*/ 	.word	0x00000001


	//----- nvinfo : EIATTR_CBANK_PARAM_SIZE
	.align		4
.L_138:
        /*0040*/ 	.byte	0x03, 0x19
        /*0042*/ 	.short	0x0b00


	//----- nvinfo : EIATTR_PARAM_CBANK
	.align		4
        /*0044*/ 	.byte	0x04, 0x0a
        /*0046*/ 	.short	(.L_140 - .L_139)
	.align		4
.L_139:
        /*0048*/ 	.word	index@(.nv.constant0._ZN7cutlass13device_kernelIN5flash11enable_sm90INS1_16FlashAttnFwdSm90INS1_25CollectiveMainloopFwdSm90ILi2EN4cute5tupleIJNS5_1CILi1EEES8_S8_EEENS6_IJNS7_ILi64EEESA_SA_EEELi512ENS_10bfloat16_tEfNS_4arch4Sm90ELb0ELb0ELb1ELb0ELb1ELb0ELb1ELb0ELb0ELb1ELb0ELb0EEENS1_21CollectiveEpilogueFwdINS6_IJSA_NS7_ILi512EEESA_EEES9_SC_SE_Li256ELb0ELb1ELb0ELb0EEENS1_29StaticPersistentTileSchedulerILb0EEEEEEEEEvNT_6ParamsE)
        /*004c*/ 	.short	0x0380
        /*004e*/ 	.short	0x0b00


	//----- nvinfo : EIATTR_SW_WAR
	.align		4
.L_140:
        /*0050*/ 	.byte	0x04, 0x36
        /*0052*/ 	.short	(.L_142 - .L_141)
.L_141:
        /*0054*/ 	.word	0x00000008
.L_142:


//--------------------- .nv.info._ZN7cutlass13device_kernelIN5flash11enable_sm90INS1_16FlashAttnFwdSm90INS1_25CollectiveMainloopFwdSm90ILi2EN4cute5tupleIJNS5_1CILi1EEES8_S8_EEENS6_IJNS7_ILi64EEESA_SA_EEELi512ENS_10bfloat16_tEfNS_4arch4Sm90ELb0ELb0ELb1ELb1ELb1ELb0ELb0ELb0ELb0ELb1ELb0ELb0EEENS1_21CollectiveEpilogueFwdINS6_IJSA_NS7_ILi512EEESA_EEES9_SC_SE_Li256ELb1ELb1ELb0ELb0EEENS1_36VarlenDynamicPersistentTileSchedulerILi64ELi64ELi256ELi128ELb0ELb1ELb1ELb0ELb1ELb1EEEEEEEEEvNT_6ParamsE --------------------------
	.section	.nv.info._ZN7cutlass13device_kernelIN5flash11enable_sm90INS1_16FlashAttnFwdSm90INS1_25CollectiveMainloopFwdSm90ILi2EN4cute5tupleIJNS5_1CILi1EEES8_S8_EEENS6_IJNS7_ILi64EEESA_SA_EEELi512ENS_10bfloat16_tEfNS_4arch4Sm90ELb0ELb0ELb1ELb1ELb1ELb0ELb0ELb0ELb0ELb1ELb0ELb0EEENS1_21CollectiveEpilogueFwdINS6_IJSA_NS7_ILi512EEESA_EEES9_SC_SE_Li256ELb1ELb1ELb0ELb0EEENS1_36VarlenDynamicPersistentTileSchedulerILi64ELi64ELi256ELi128ELb0ELb1ELb1ELb0ELb1ELb1EEEEEEEEEvNT_6ParamsE,"",@"SHT_CUDA_INFO"
	.sectionflags	@""
	.align	4


	//----- nvinfo : EIATTR_CUDA_API_VERSION
	.align		4
        /*0000*/ 	.byte	0x04, 0x37
        /*0002*/ 	.short	(.L_144 - .L_143)
.L_143:
        /*0004*/ 	.word	0x00000082


	//----- nvinfo : EIATTR_KPARAM_INFO
	.align		4
.L_144:
        /*0008*/ 	.byte	0x04, 0x17
        /*000a*/ 	.short	(.L_146 - .L_145)
.L_145:
        /*000c*/ 	.word	0x00000000
        /*0010*/ 	.short	0x0000
        /*0012*/ 	.short	0x0000
        /*0014*/ 	.byte	0x00, 0xf0, 0x01, 0x2a


	//----- nvinfo : EIATTR_SPARSE_MMA_MASK
	.align		4
.L_146:
        /*0018*/ 	.byte	0x03, 0x50
        /*001a*/ 	.short	0x0000


	//----- nvinfo : EIATTR_MAXREG_COUNT
	.align		4
        /*001c*/ 	.byte	0x03, 0x1b
        /*001e*/ 	.short	0x00a8


	//----- nvinfo : EIATTR_MERCURY_ISA_VERSION
	.align		4
        /*0020*/ 	.byte	0x03, 0x5f
        /*0022*/ 	.short	0x0101


	//----- nvinfo : EIATTR_VRC_CTA_INIT_COUNT
	.align		4
        /*0024*/ 	.byte	0x02, 0x4a
	.zero		1
	.zero		1


	//----- nvinfo : EIATTR_EXIT_INSTR_OFFSETS
	.align		4
        /*0028*/ 	.byte	0x04, 0x1c
        /*002a*/ 	.short	(.L_148 - .L_147)


	//   ....[0]....
.L_147:
        /*002c*/ 	.word	0x00000010


	//----- nvinfo : EIATTR_MAX_THREADS
	.align		4
.L_148:
        /*0030*/ 	.byte	0x04, 0x05
        /*0032*/ 	.short	(.L_150 - .L_149)
.L_149:
        /*0034*/ 	.word	0x00000180
        /*0038*/ 	.word	0x00000001
        /*003c*/ 	.word	0x00000001


	//----- nvinfo : EIATTR_CBANK_PARAM_SIZE
	.align		4
.L_150:
        /*0040*/ 	.byte	0x03, 0x19
        /*0042*/ 	.short	0x0a80


	//----- nvinfo : EIATTR_PARAM_CBANK
	.align		4
        /*0044*/ 	.byte	0x04, 0x0a
        /*0046*/ 	.short	(.L_152 - .L_151)
	.align		4
.L_151:
        /*0048*/ 	.word	index@(.nv.constant0._ZN7cutlass13device_kernelIN5flash11enable_sm90INS1_16FlashAttnFwdSm90INS1_25CollectiveMainloopFwdSm90ILi2EN4cute5tupleIJNS5_1CILi1EEES8_S8_EEENS6_IJNS7_ILi64EEESA_SA_EEELi512ENS_10bfloat16_tEfNS_4arch4Sm90ELb0ELb0ELb1ELb1ELb1ELb0ELb0ELb0ELb0ELb1ELb0ELb0EEENS1_21CollectiveEpilogueFwdINS6_IJSA_NS7_ILi512EEESA_EEES9_SC_SE_Li256ELb1ELb1ELb0ELb0EEENS1_36VarlenDynamicPersistentTileSchedulerILi64ELi64ELi256ELi128ELb0ELb1ELb1ELb0ELb1ELb1EEEEEEEEEvNT_6ParamsE)
        /*004c*/ 	.short	0x0380
        /*004e*/ 	.short	0x0a80


	//----- nvinfo : EIATTR_SW_WAR
	.align		4
.L_152:
        /*0050*/ 	.byte	0x04, 0x36
        /*0052*/ 	.short	(.L_154 - .L_153)
.L_153:
        /*0054*/ 	.word	0x00000008
.L_154:


//--------------------- .nv.info._ZN7cutlass13device_kernelIN5flash11enable_sm90INS1_16FlashAttnFwdSm90INS1_25CollectiveMainloopFwdSm90ILi2EN4cute5tupleIJNS5_1CILi1EEES8_S8_EEENS6_IJNS7_ILi64EEESA_SA_EEELi512ENS_10bfloat16_tEfNS_4arch4Sm90ELb0ELb0ELb1ELb1ELb1ELb1ELb0ELb0ELb0ELb1ELb0ELb0EEENS1_21CollectiveEpilogueFwdINS6_IJSA_NS7_ILi512EEESA_EEES9_SC_SE_Li256ELb1ELb1ELb0ELb0EEENS1_36VarlenDynamicPersistentTileSchedulerILi64ELi64ELi256ELi128ELb0ELb1ELb1ELb0ELb1ELb1EEEEEEEEEvNT_6ParamsE --------------------------
	.section	.nv.info._ZN7cutlass13device_kernelIN5flash11enable_sm90INS1_16FlashAttnFwdSm90INS1_25CollectiveMainloopFwdSm90ILi2EN4cute5tupleIJNS5_1CILi1EEES8_S8_EEENS6_IJNS7_ILi64EEESA_SA_EEELi512ENS_10bfloat16_tEfNS_4arch4Sm90ELb0ELb0ELb1ELb1ELb1ELb1ELb0ELb0ELb0ELb1ELb0ELb0EEENS1_21CollectiveEpilogueFwdINS6_IJSA_NS7_ILi512EEESA_EEES9_SC_SE_Li256ELb1ELb1ELb0ELb0EEENS1_36VarlenDynamicPersistentTileSchedulerILi64ELi64ELi256ELi128ELb0ELb1ELb1ELb0ELb1ELb1EEEEEEEEEvNT_6ParamsE,"",@"SHT_CUDA_INFO"
	.sectionflags	@""
	.align	4


	//----- nvinfo : EIATTR_CUDA_API_VERSION
	.align		4
        /*0000*/ 	.byte	0x04, 0x37
        /*0002*/ 	.short	(.L_156 - .L_155)
.L_155:
        /*0004*/ 	.word	0x00000082


	//----- nvinfo : EIATTR_KPARAM_INFO
	.align		4
.L_156:
        /*0008*/ 	.byte	0x04, 0x17
        /*000a*/ 	.short	(.L_158 - .L_157)
.L_157:
        /*000c*/ 	.word	0x00000000
        /*0010*/ 	.short	0x0000
        /*0012*/ 	.short	0x0000
        /*0014*/ 	.byte	0x00, 0xf0, 0x01, 0x2a


	//----- nvinfo : EIATTR_SPARSE_MMA_MASK
	.align		4
.L_158:
        /*0018*/ 	.byte	0x03, 0x50
        /*001a*/ 	.short	0x0000


	//----- nvinfo : EIATTR_MAXREG_COUNT
	.align		4
        /*001c*/ 	.byte	0x03, 0x1b
        /*001e*/ 	.short	0x00a8


	//----- nvinfo : EIATTR_MERCURY_ISA_VERSION
	.align		4
        /*0020*/ 	.byte	0x03, 0x5f
        /*0022*/ 	.short	0x0101


	//----- nvinfo : EIATTR_VRC_CTA_INIT_COUNT
	.align		4
        /*0024*/ 	.byte	0x02, 0x4a
	.zero		1
	.zero		1


	//----- nvinfo : EIATTR_EXIT_INSTR_OFFSETS
	.align		4
        /*0028*/ 	.byte	0x04, 0x1c
        /*002a*/ 	.short	(.L_160 - .L_159)


	//   ....[0]....
.L_159:
        /*002c*/ 	.word	0x00000010


	//----- nvinfo : EIATTR_MAX_THREADS
	.align		4
.L_160:
        /*0030*/ 	.byte	0x04, 0x05
        /*0032*/ 	.short	(.L_162 - .L_161)
.L_161:
        /*0034*/ 	.word	0x00000180
        /*0038*/ 	.word	0x00000001
        /*003c*/ 	.word	0x00000001


	//----- nvinfo : EIATTR_CBANK_PARAM_SIZE
	.align		4
.L_162:
        /*0040*/ 	.byte	0x03, 0x19
        /*0042*/ 	.short	0x0a80


	//----- nvinfo : EIATTR_PARAM_CBANK
	.align		4
        /*0044*/ 	.byte	0x04, 0x0a
        /*0046*/ 	.short	(.L_164 - .L_163)
	.align		4
.L_163:
        /*0048*/ 	.word	index@(.nv.constant0._ZN7cutlass13device_kernelIN5flash11enable_sm90INS1_16FlashAttnFwdSm90INS1_25CollectiveMainloopFwdSm90ILi2EN4cute5tupleIJNS5_1CILi1EEES8_S8_EEENS6_IJNS7_ILi64EEESA_SA_EEELi512ENS_10bfloat16_tEfNS_4arch4Sm90ELb0ELb0ELb1ELb1ELb1ELb1ELb0ELb0ELb0ELb1ELb0ELb0EEENS1_21CollectiveEpilogueFwdINS6_IJSA_NS7_ILi512EEESA_EEES9_SC_SE_Li256ELb1ELb1ELb0ELb0EEENS1_36VarlenDynamicPersistentTileSchedulerILi64ELi64ELi256ELi128ELb0ELb1ELb1ELb0ELb1ELb1EEEEEEEEEvNT_6ParamsE)
        /*004c*/ 	.short	0x0380
        /*004e*/ 	.short	0x0a80


	//----- nvinfo : EIATTR_SW_WAR
	.align		4
.L_164:
        /*0050*/ 	.byte	0x04, 0x36
        /*0052*/ 	.short	(.L_166 - .L_165)
.L_165:
        /*0054*/ 	.word	0x00000008
.L_166:


//--------------------- .nv.info._ZN7cutlass13device_kernelIN5flash11enable_sm90INS1_16FlashAttnFwdSm90INS1_25CollectiveMainloopFwdSm90ILi2EN4cute5tupleIJNS5_1CILi1EEES8_S8_EEENS6_IJNS7_ILi64EEESA_SA_EEELi512ENS_10bfloat16_tEfNS_4arch4Sm90ELb0ELb0ELb1ELb1ELb1ELb0ELb1ELb0ELb0ELb1ELb0ELb0EEENS1_21CollectiveEpilogueFwdINS6_IJSA_NS7_ILi512EEESA_EEES9_SC_SE_Li256ELb1ELb1ELb0ELb0EEENS1_36VarlenDynamicPersistentTileSchedulerILi64ELi64ELi256ELi128ELb0ELb1ELb1ELb0ELb1ELb1EEEEEEEEEvNT_6ParamsE --------------------------
	.section	.nv.info._ZN7cutlass13device_kernelIN5flash11enable_sm90INS1_16FlashAttnFwdSm90INS1_25CollectiveMainloopFwdSm90ILi2EN4cute5tupleIJNS5_1CILi1EEES8_S8_EEENS6_IJNS7_ILi64EEESA_SA_EEELi512ENS_10bfloat16_tEfNS_4arch4Sm90ELb0ELb0ELb1ELb1ELb1ELb0ELb1ELb0ELb0ELb1ELb0ELb0EEENS1_21CollectiveEpilogueFwdINS6_IJSA_NS7_ILi512EEESA_EEES9_SC_SE_Li256ELb1ELb1ELb0ELb0EEENS1_36VarlenDynamicPersistentTileSchedulerILi64ELi64ELi256ELi128ELb0ELb1ELb1ELb0ELb1ELb1EEEEEEEEEvNT_6ParamsE,"",@"SHT_CUDA_INFO"
	.sectionflags	@""
	.align	4


	//----- nvinfo : EIATTR_CUDA_API_VERSION
	.align		4
        /*0000*/ 	.byte	0x04, 0x37
        /*0002*/ 	.short	(.L_168 - .L_167)
.L_167:
        /*0004*/ 	.word	0x00000082


	//----- nvinfo : EIATTR_KPARAM_INFO
	.align		4
.L_168:
        /*0008*/ 	.byte	0x04, 0x17
        /*000a*/ 	.short	(.L_170 - .L_169)
.L_169:
        /*000c*/ 	.word	0x00000000
        /*0010*/ 	.short	0x0000
        /*0012*/ 	.short	0x0000
        /*0014*/ 	.byte	0x00, 0xf0, 0x01, 0x2e


	//----- nvinfo : EIATTR_SPARSE_MMA_MASK
	.align		4
.L_170:
        /*0018*/ 	.byte	0x03, 0x50
        /*001a*/ 	.short	0x0000


	//----- nvinfo : EIATTR_MAXREG_COUNT
	.align		4
        /*001c*/ 	.byte	0x03, 0x1b
        /*001e*/ 	.short	0x00a8


	//----- nvinfo : EIATTR_MERCURY_ISA_VERSION
	.align		4
        /*0020*/ 	.byte	0x03, 0x5f
        /*0022*/ 	.short	0x0101


	//----- nvinfo : EIATTR_VRC_CTA_INIT_COUNT
	.align		4
        /*0024*/ 	.byte	0x02, 0x4a
	.zero		1
	.zero		1


	//----- nvinfo : EIATTR_EXIT_INSTR_OFFSETS
	.align		4
        /*0028*/ 	.byte	0x04, 0x1c
        /*002a*/ 	.short	(.L_172 - .L_171)


	//   ....[0]....
.L_171:
        /*002c*/ 	.word	0x00000010


	//----- nvinfo : EIATTR_MAX_THREADS
	.align		4
.L_172:
        /*0030*/ 	.byte	0x04, 0x05
        /*0032*/ 	.short	(.L_174 - .L_173)
.L_173:
        /*0034*/ 	.word	0x00000180
        /*0038*/ 	.word	0x00000001
        /*003c*/ 	.word	0x00000001


	//----- nvinfo : EIATTR_CBANK_PARAM_SIZE
	.align		4
.L_174:
        /*0040*/ 	.byte	0x03, 0x19
        /*0042*/ 	.short	0x0b80


	//----- nvinfo : EIATTR_PARAM_CBANK
	.align		4
        /*0044*/ 	.byte	0x04, 0x0a
        /*0046*/ 	.short	(.L_176 - .L_175)
	.align		4
.L_175:
        /*0048*/ 	.word	index@(.nv.constant0._ZN7cutlass13device_kernelIN5flash11enable_sm90INS1_16FlashAttnFwdSm90INS1_25CollectiveMainloopFwdSm90ILi2EN4cute5tupleIJNS5_1CILi1EEES8_S8_EEENS6_IJNS7_ILi64EEESA_SA_EEELi512ENS_10bfloat16_tEfNS_4arch4Sm90ELb0ELb0ELb1ELb1ELb1ELb0ELb1ELb0ELb0ELb1ELb0ELb0EEENS1_21CollectiveEpilogueFwdINS6_IJSA_NS7_ILi512EEESA_EEES9_SC_SE_Li256ELb1ELb1ELb0ELb0EEENS1_36VarlenDynamicPersistentTileSchedulerILi64ELi64ELi256ELi128ELb0ELb1ELb1ELb0ELb1ELb1EEEEEEEEEvNT_6ParamsE)
        /*004c*/ 	.short	0x0380
        /*004e*/ 	.short	0x0b80


	//----- nvinfo : EIATTR_SW_WAR
	.align		4
.L_176:
        /*0050*/ 	.byte	0x04, 0x36
        /*0052*/ 	.short	(.L_178 - .L_177)
.L_177:
        /*0054*/ 	.word	0x00000008
.L_178:


//--------------------- .nv.info._ZN7cutlass13device_kernelIN5flash11enable_sm90INS1_16FlashAttnFwdSm90INS1_25CollectiveMainloopFwdSm90ILi2EN4cute5tupleIJNS5_1CILi1EEES8_S8_EEENS6_IJNS7_ILi64EEESA_SA_EEELi512ENS_10bfloat16_tEfNS_4arch4Sm90ELb0ELb0ELb1ELb1ELb1ELb1ELb1ELb0ELb0ELb1ELb0ELb0EEENS1_21CollectiveEpilogueFwdINS6_IJSA_NS7_ILi512EEESA_EEES9_SC_SE_Li256ELb1ELb1ELb0ELb0EEENS1_36VarlenDynamicPersistentTileSchedulerILi64ELi64ELi256ELi128ELb0ELb1ELb1ELb0ELb1ELb1EEEEEEEEEvNT_6ParamsE --------------------------
	.section	.nv.info._ZN7cutlass13device_kernelIN5flash11enable_sm90INS1_16FlashAttnFwdSm90INS1_25CollectiveMainloopFwdSm90ILi2EN4cute5tupleIJNS5_1CILi1EEES8_S8_EEENS6_IJNS7_ILi64EEESA_SA_EEELi512ENS_10bfloat16_tEfNS_4arch4Sm90ELb0ELb0ELb1ELb1ELb1ELb1ELb1ELb0ELb0ELb1ELb0ELb0EEENS1_21CollectiveEpilogueFwdINS6_IJSA_NS7_ILi512EEESA_EEES9_SC_SE_Li256ELb1ELb1ELb0ELb0EEENS1_36VarlenDynamicPersistentTileSchedulerILi64ELi64ELi256ELi128ELb0ELb1ELb1ELb0ELb1ELb1EEEEEEEEEvNT_6ParamsE,"",@"SHT_CUDA_INFO"
	.sectionflags	@""
	.align	4


	//----- nvinfo : EIATTR_CUDA_API_VERSION
	.align		4
        /*0000*/ 	.byte	0x04, 0x37
        /*0002*/ 	.short	(.L_180 - .L_179)
.L_179:
        /*0004*/ 	.word	0x00000082


	//----- nvinfo : EIATTR_KPARAM_INFO
	.align		4
.L_180:
        /*0008*/ 	.byte	0x04, 0x17
        /*000a*/ 	.short	(.L_182 - .L_181)
.L_181:
        /*000c*/ 	.word	0x00000000
        /*0010*/ 	.short	0x0000
        /*0012*/ 	.short	0x0000
        /*0014*/ 	.byte	0x00, 0xf0, 0x01, 0x2e


	//----- nvinfo : EIATTR_SPARSE_MMA_MASK
	.align		4
.L_182:
        /*0018*/ 	.byte	0x03, 0x50
        /*001a*/ 	.short	0x0000


	//----- nvinfo : EIATTR_MAXREG_COUNT
	.align		4
        /*001c*/ 	.byte	0x03, 0x1b
        /*001e*/ 	.short	0x00a8


	//----- nvinfo : EIATTR_MERCURY_ISA_VERSION
	.align		4
        /*0020*/ 	.byte	0x03, 0x5f
        /*0022*/ 	.short	0x0101


	//----- nvinfo : EIATTR_VRC_CTA_INIT_COUNT
	.align		4
        /*0024*/ 	.byte	0x02, 0x4a
	.zero		1
	.zero		1


	//----- nvinfo : EIATTR_EXIT_INSTR_OFFSETS
	.align		4
        /*0028*/ 	.byte	0x04, 0x1c
        /*002a*/ 	.short	(.L_184 - .L_183)


	//   ....[0]....
.L_183:
        /*002c*/ 	.word	0x00000010


	//----- nvinfo : EIATTR_MAX_THREADS
	.align		4
.L_184:
        /*0030*/ 	.byte	0x04, 0x05
        /*0032*/ 	.short	(.L_186 - .L_185)
.L_185:
        /*0034*/ 	.word	0x00000180
        /*0038*/ 	.word	0x00000001
        /*003c*/ 	.word	0x00000001


	//----- nvinfo : EIATTR_CBANK_PARAM_SIZE
	.align		4
.L_186:
        /*0040*/ 	.byte	0x03, 0x19
        /*0042*/ 	.short	0x0b80


	//----- nvinfo : EIATTR_PARAM_CBANK
	.align		4
        /*0044*/ 	.byte	0x04, 0x0a
        /*0046*/ 	.short	(.L_188 - .L_187)
	.align		4
.L_187:
        /*0048*/ 	.word	index@(.nv.constant0._ZN7cutlass13device_kernelIN5flash11enable_sm90INS1_16FlashAttnFwdSm90INS1_25CollectiveMainloopFwdSm90ILi2EN4cute5tupleIJNS5_1CILi1EEES8_S8_EEENS6_IJNS7_ILi64EEESA_SA_EEELi512ENS_10bfloat16_tEfNS_4arch4Sm90ELb0ELb0ELb1ELb1ELb1ELb1ELb1ELb0ELb0ELb1ELb0ELb0EEENS1_21CollectiveEpilogueFwdINS6_IJSA_NS7_ILi512EEESA_EEES9_SC_SE_Li256ELb1ELb1ELb0ELb0EEENS1_36VarlenDynamicPersistentTileSchedulerILi64ELi64ELi256ELi128ELb0ELb1ELb1ELb0ELb1ELb1EEEEEEEEEvNT_6ParamsE)
        /*004c*/ 	.short	0x0380
        /*004e*/ 	.short	0x0b80


	//----- nvinfo : EIATTR_SW_WAR
	.align		4
.L_188:
        /*0050*/ 	.byte	0x04, 0x36
        /*0052*/ 	.short	(.L_190 - .L_189)
.L_189:
        /*0054*/ 	.word	0x00000008
.L_190:


//--------------------- .nv.info._ZN7cutlass13device_kernelIN5flash11enable_sm90INS1_16FlashAttnFwdSm90INS1_25CollectiveMainloopFwdSm90ILi2EN4cute5tupleIJNS5_1CILi1EEES8_S8_EEENS6_IJNS7_ILi64EEESA_SA_EEELi512ENS_10bfloat16_tEfNS_4arch4Sm90ELb0ELb1ELb1ELb0ELb1ELb0ELb0ELb0ELb0ELb1ELb0ELb0EEENS1_21CollectiveEpilogueFwdINS6_IJSA_NS7_ILi512EEESA_EEES9_SC_SE_Li256ELb0ELb1ELb0ELb0EEENS1_30DynamicPersistentTileSchedulerILi256ELi128ELb0ELb1ELb1EEEEEEEEEvNT_6ParamsE --------------------------
	.section	.nv.info._ZN7cutlass13device_kernelIN5flash11enable_sm90INS1_16FlashAttnFwdSm90INS1_25CollectiveMainloopFwdSm90ILi2EN4cute5tupleIJNS5_1CILi1EEES8_S8_EEENS6_IJNS7_ILi64EEESA_SA_EEELi512ENS_10bfloat16_tEfNS_4arch4Sm90ELb0ELb1ELb1ELb0ELb1ELb0ELb0ELb0ELb0ELb1ELb0ELb0EEENS1_21CollectiveEpilogueFwdINS6_IJSA_NS7_ILi512EEESA_EEES9_SC_SE_Li256ELb0ELb1ELb0ELb0EEENS1_30DynamicPersistentTileSchedulerILi256ELi128ELb0ELb1ELb1EEEEEEEEEvNT_6ParamsE,"",@"SHT_CUDA_INFO"
	.sectionflags	@""
	.align	4


	//----- nvinfo : EIATTR_CUDA_API_VERSION
	.align		4
        /*0000*/ 	.byte	0x04, 0x37
        /*0002*/ 	.short	(.L_192 - .L_191)
.L_191:
        /*0004*/ 	.word	0x00000082


	//----- nvinfo : EIATTR_KPARAM_INFO
	.align		4
.L_192:
        /*0008*/ 	.byte	0x04, 0x17
        /*000a*/ 	.short	(.L_194 - .L_193)
.L_193:
        /*000c*/ 	.word	0x00000000
        /*0010*/ 	.short	0x0000
        /*0012*/ 	.short	0x0000
        /*0014*/ 	.byte	0x00, 0xf0, 0x01, 0x2a


	//----- nvinfo : EIATTR_SPARSE_MMA_MASK
	.align		4
.L_194:
        /*0018*/ 	.byte	0x03, 0x50
        /*001a*/ 	.short	0x0000


	//----- nvinfo : EIATTR_MAXREG_COUNT
	.align		4
        /*001c*/ 	.byte	0x03, 0x1b
        /*001e*/ 	.short	0x00a8


	//----- nvinfo : EIATTR_MERCURY_ISA_VERSION
	.align		4
        /*0020*/ 	.byte	0x03, 0x5f
        /*0022*/ 	.short	0x0101


	//----- nvinfo : EIATTR_VRC_CTA_INIT_COUNT
	.align		4
        /*0024*/ 	.byte	0x02, 0x4a
	.zero		1
	.zero		1


	//----- nvinfo : EIATTR_EXIT_INSTR_OFFSETS
	.align		4
        /*0028*/ 	.byte	0x04, 0x1c
        /*002a*/ 	.short	(.L_196 - .L_195)


	//   ....[0]....
.L_195:
        /*002c*/ 	.word	0x00000010


	//----- nvinfo : EIATTR_MAX_THREADS
	.align		4
.L_196:
        /*0030*/ 	.byte	0x04, 0x05
        /*0032*/ 	.short	(.L_198 - .L_197)
.L_197:
        /*0034*/ 	.word	0x00000180
        /*0038*/ 	.word	0x00000001
        /*003c*/ 	.word	0x00000001


	//----- nvinfo : EIATTR_CBANK_PARAM_SIZE
	.align		4
.L_198:
        /*0040*/ 	.byte	0x03, 0x19
        /*0042*/ 	.short	0x0a80


	//----- nvinfo : EIATTR_PARAM_CBANK
	.align		4
        /*0044*/ 	.byte	0x04, 0x0a
        /*0046*/ 	.short	(.L_200 - .L_199)
	.align		4
.L_199:
        /*0048*/ 	.word	index@(.nv.constant0._ZN7cutlass13device_kernelIN5flash11enable_sm90INS1_16FlashAttnFwdSm90INS1_25CollectiveMainloopFwdSm90ILi2EN4cute5tupleIJNS5_1CILi1EEES8_S8_EEENS6_IJNS7_ILi64EEESA_SA_EEELi512ENS_10bfloat16_tEfNS_4arch4Sm90ELb0ELb1ELb1ELb0ELb1ELb0ELb0ELb0ELb0ELb1ELb0ELb0EEENS1_21CollectiveEpilogueFwdINS6_IJSA_NS7_ILi512EEESA_EEES9_SC_SE_Li256ELb0ELb1ELb0ELb0EEENS1_30DynamicPersistentTileSchedulerILi256ELi128ELb0ELb1ELb1EEEEEEEEEvNT_6ParamsE)
        /*004c*/ 	.short	0x0380
        /*004e*/ 	.short	0x0a80


	//----- nvinfo : EIATTR_SW_WAR
	.align		4
.L_200:
        /*0050*/ 	.byte	0x04, 0x36
        /*0052*/ 	.short	(.L_202 - .L_201)
.L_201:
        /*0054*/ 	.word	0x00000008
.L_202:


//--------------------- .nv.info._ZN7cutlass13device_kernelIN5flash11enable_sm90INS1_16FlashAttnFwdSm90INS1_25CollectiveMainloopFwdSm90ILi2EN4cute5tupleIJNS5_1CILi1EEES8_S8_EEENS6_IJNS7_ILi64EEESA_SA_EEELi512ENS_10bfloat16_tEfNS_4arch4Sm90ELb0ELb1ELb1ELb0ELb1ELb0ELb1ELb0ELb0ELb1ELb0ELb0EEENS1_21CollectiveEpilogueFwdINS6_IJSA_NS7_ILi512EEESA_EEES9_SC_SE_Li256ELb0ELb1ELb0ELb0EEENS1_30DynamicPersistentTileSchedulerILi256ELi128ELb0ELb1ELb1EEEEEEEEEvNT_6ParamsE --------------------------
	.section	.nv.info._ZN7cutlass13device_kernelIN5flash11enable_sm90INS1_16FlashAttnFwdSm90INS1_25CollectiveMainloopFwdSm90ILi2EN4cute5tupleIJNS5_1CILi1EEES8_S8_EEENS6_IJNS7_ILi64EEESA_SA_EEELi512ENS_10bfloat16_tEfNS_4arch4Sm90ELb0ELb1ELb1ELb0ELb1ELb0ELb1ELb0ELb0ELb1ELb0ELb0EEENS1_21CollectiveEpilogueFwdINS6_IJSA_NS7_ILi512EEESA_EEES9_SC_SE_Li256ELb0ELb1ELb0ELb0EEENS1_30DynamicPersistentTileSchedulerILi256ELi128ELb0ELb1ELb1EEEEEEEEEvNT_6ParamsE,"",@"SHT_CUDA_INFO"
	.sectionflags	@""
	.align	4


	//----- nvinfo : EIATTR_CUDA_API_VERSION
	.align		4
        /*0000*/ 	.byte	0x04, 0x37
        /*0002*/ 	.short	(.L_204 - .L_203)
.L_203:
        /*0004*/ 	.word	0x00000082


	//----- nvinfo : EIATTR_KPARAM_INFO
	.align		4
.L_204:
        /*0008*/ 	.byte	0x04, 0x17
        /*000a*/ 	.short	(.L_206 - .L_205)
.L_205:
        /*000c*/ 	.word	0x00000000
        /*0010*/ 	.short	0x0000
        /*0012*/ 	.short	0x0000
        /*0014*/ 	.byte	0x00, 0xf0, 0x01, 0x2e


	//----- nvinfo : EIATTR_SPARSE_MMA_MASK
	.align		4
.L_206:
        /*0018*/ 	.byte	0x03, 0x50
        /*001a*/ 	.short	0x0000


	//----- nvinfo : EIATTR_MAXREG_COUNT
	.align		4
        /*001c*/ 	.byte	0x03, 0x1b
        /*001e*/ 	.short	0x00a8


	//----- nvinfo : EIATTR_MERCURY_ISA_VERSION
	.align		4
        /*0020*/ 	.byte	0x03, 0x5f
        /*0022*/ 	.short	0x0101


	//----- nvinfo : EIATTR_VRC_CTA_INIT_COUNT
	.align		4
        /*0024*/ 	.byte	0x02, 0x4a
	.zero		1
	.zero		1


	//----- nvinfo : EIATTR_EXIT_INSTR_OFFSETS
	.align		4
        /*0028*/ 	.byte	0x04, 0x1c
        /*002a*/ 	.short	(.L_208 - .L_207)


	//   ....[0]....
.L_207:
        /*002c*/ 	.word	0x00000010


	//----- nvinfo : EIATTR_MAX_THREADS
	.align		4
.L_208:
        /*0030*/ 	.byte	0x04, 0x05
        /*0032*/ 	.short	(.L_210 - .L_209)
.L_209:
        /*0034*/ 	.word	0x00000180
        /*0038*/ 	.word	0x00000001
        /*003c*/ 	.word	0x00000001


	//----- nvinfo : EIATTR_CBANK_PARAM_SIZE
	.align		4
.L_210:
        /*0040*/ 	.byte	0x03, 0x19
        /*0042*/ 	.short	0x0b80


	//----- nvinfo : EIATTR_PARAM_CBANK
	.align		4
        /*0044*/ 	.byte	0x04, 0x0a
        /*0046*/ 	.short	(.L_212 - .L_211)
	.align		4
.L_211:
        /*0048*/ 	.word	index@(.nv.constant0._ZN7cutlass13device_kernelIN5flash11enable_sm90INS1_16FlashAttnFwdSm90INS1_25CollectiveMainloopFwdSm90ILi2EN4cute5tupleIJNS5_1CILi1EEES8_S8_EEENS6_IJNS7_ILi64EEESA_SA_EEELi512ENS_10bfloat16_tEfNS_4arch4Sm90ELb0ELb1ELb1ELb0ELb1ELb0ELb1ELb0ELb0ELb1ELb0ELb0EEENS1_21CollectiveEpilogueFwdINS6_IJSA_NS7_ILi512EEESA_EEES9_SC_SE_Li256ELb0ELb1ELb0ELb0EEENS1_30DynamicPersistentTileSchedulerILi256ELi128ELb0ELb1ELb1EEEEEEEEEvNT_6ParamsE)
        /*004c*/ 	.short	0x0380
        /*004e*/ 	.short	0x0b80


	//----- nvinfo : EIATTR_SW_WAR
	.align		4
.L_212:
        /*0050*/ 	.byte	0x04, 0x36
        /*0052*/ 	.short	(.L_214 - .L_213)
.L_213:
        /*0054*/ 	.word	0x00000008
.L_214:


//--------------------- .nv.info._ZN7cutlass13device_kernelIN5flash11enable_sm90INS1_16FlashAttnFwdSm90INS1_25CollectiveMainloopFwdSm90ILi2EN4cute5tupleIJNS5_1CILi1EEES8_S8_EEENS6_IJNS7_ILi64EEESA_SA_EEELi512ENS_10bfloat16_tEfNS_4arch4Sm90ELb0ELb1ELb1ELb1ELb1ELb0ELb0ELb0ELb0ELb1ELb0ELb0EEENS1_21CollectiveEpilogueFwdINS6_IJSA_NS7_ILi512EEESA_EEES9_SC_SE_Li256ELb1ELb1ELb0ELb0EEENS1_36VarlenDynamicPersistentTileSchedulerILi64ELi64ELi256ELi128ELb0ELb1ELb1ELb1ELb0ELb1EEEEEEEEEvNT_6ParamsE --------------------------
	.section	.nv.info._ZN7cutlass13device_kernelIN5flash11enable_sm90INS1_16FlashAttnFwdSm90INS1_25CollectiveMainloopFwdSm90ILi2EN4cute5tupleIJNS5_1CILi1EEES8_S8_EEENS6_IJNS7_ILi64EEESA_SA_EEELi512ENS_10bfloat16_tEfNS_4arch4Sm90ELb0ELb1ELb1ELb1ELb1ELb0ELb0ELb0ELb0ELb1ELb0ELb0EEENS1_21CollectiveEpilogueFwdINS6_IJSA_NS7_ILi512EEESA_EEES9_SC_SE_Li256ELb1ELb1ELb0ELb0EEENS1_36VarlenDynamicPersistentTileSchedulerILi64ELi64ELi256ELi128ELb0ELb1ELb1ELb1ELb0ELb1EEEEEEEEEvNT_6ParamsE,"",@"SHT_CUDA_INFO"
	.sectionflags	@""
	.align	4


	//----- nvinfo : EIATTR_CUDA_API_VERSION
	.align		4
        /*0000*/ 	.byte	0x04, 0x37
        /*0002*/ 	.short	(.L_216 - .L_215)
.L_215:
        /*0004*/ 	.word	0x00000082


	//----- nvinfo : EIATTR_KPARAM_INFO
	.align		4
.L_216:
        /*0008*/ 	.byte	0x04, 0x17
        /*000a*/ 	.short	(.L_218 - .L_217)
.L_217:
        /*000c*/ 	.word	0x00000000
        /*0010*/ 	.short	0x0000
        /*0012*/ 	.short	0x0000
        /*0014*/ 	.byte	0x00, 0xf0, 0x01, 0x2a


	//----- nvinfo : EIATTR_SPARSE_MMA_MASK
	.align		4
.L_218:
        /*0018*/ 	.byte	0x03, 0x50
        /*001a*/ 	.short	0x0000


	//----- nvinfo : EIATTR_MAXREG_COUNT
	.align		4
        /*001c*/ 	.byte	0x03, 0x1b
        /*001e*/ 	.short	0x00a8


	//----- nvinfo : EIATTR_MERCURY_ISA_VERSION
	.align		4
        /*0020*/ 	.byte	0x03, 0x5f
        /*0022*/ 	.short	0x0101


	//----- nvinfo : EIATTR_VRC_CTA_INIT_COUNT
	.align		4
        /*0024*/ 	.byte	0x02, 0x4a
	.zero		1
	.zero		1


	//----- nvinfo : EIATTR_EXIT_INSTR_OFFSETS
	.align		4
        /*0028*/ 	.byte	0x04, 0x1c
        /*002a*/ 	.short	(.L_220 - .L_219)


	//   ....[0]....
.L_219:
        /*002c*/ 	.word	0x00000010


	//----- nvinfo : EIATTR_MAX_THREADS
	.align		4
.L_220:
        /*0030*/ 	.byte	0x04, 0x05
        /*0032*/ 	.short	(.L_222 - .L_221)
.L_221:
        /*0034*/ 	.word	0x00000180
        /*0038*/ 	.word	0x00000001
        /*003c*/ 	.word	0x00000001


	//----- nvinfo : EIATTR_CBANK_PARAM_SIZE
	.align		4
.L_222:
        /*0040*/ 	.byte	0x03, 0x19
        /*0042*/ 	.short	0x0a80


	//----- nvinfo : EIATTR_PARAM_CBANK
	.align		4
        /*0044*/ 	.byte	0x04, 0x0a
        /*0046*/ 	.short	(.L_224 - .L_223)
	.align		4
.L_223:
        /*0048*/ 	.word	index@(.nv.constant0._ZN7cutlass13device_kernelIN5flash11enable_sm90INS1_16FlashAttnFwdSm90INS1_25CollectiveMainloopFwdSm90ILi2EN4cute5tupleIJNS5_1CILi1EEES8_S8_EEENS6_IJNS7_ILi64EEESA_SA_EEELi512ENS_10bfloat16_tEfNS_4arch4Sm90ELb0ELb1ELb1ELb1ELb1ELb0ELb0ELb0ELb0ELb1ELb0ELb0EEENS1_21CollectiveEpilogueFwdINS6_IJSA_NS7_ILi512EEESA_EEES9_SC_SE_Li256ELb1ELb1ELb0ELb0EEENS1_36VarlenDynamicPersistentTileSchedulerILi64ELi64ELi256ELi128ELb0ELb1ELb1ELb1ELb0ELb1EEEEEEEEEvNT_6ParamsE)
        /*004c*/ 	.short	0x0380
        /*004e*/ 	.short	0x0a80


	//----- nvinfo : EIATTR_SW_WAR
	.align		4
.L_224:
        /*0050*/ 	.byte	0x04, 0x36
        /*0052*/ 	.short	(.L_226 - .L_225)
.L_225:
        /*0054*/ 	.word	0x00000008
.L_226:


//--------------------- .nv.info._ZN7cutlass13device_kernelIN5flash11enable_sm90INS1_16FlashAttnFwdSm90INS1_25CollectiveMainloopFwdSm90ILi2EN4cute5tupleIJNS5_1CILi1EEES8_S8_EEENS6_IJNS7_ILi64EEESA_SA_EEELi512ENS_10bfloat16_tEfNS_4arch4Sm90ELb0ELb1ELb1ELb1ELb1ELb1ELb0ELb0ELb0ELb1ELb0ELb0EEENS1_21CollectiveEpilogueFwdINS6_IJSA_NS7_ILi512EEESA_EEES9_SC_SE_Li256ELb1ELb1ELb0ELb0EEENS1_36VarlenDynamicPersistentTileSchedulerILi64ELi64ELi256ELi128ELb0ELb1ELb1ELb1ELb0ELb1EEEEEEEEEvNT_6ParamsE --------------------------
	.section	.nv.info._ZN7cutlass13device_kernelIN5flash11enable_sm90INS1_16FlashAttnFwdSm90INS1_25CollectiveMainloopFwdSm90ILi2EN4cute5tupleIJNS5_1CILi1EEES8_S8_EEENS6_IJNS7_ILi64EEESA_SA_EEELi512ENS_10bfloat16_tEfNS_4arch4Sm90ELb0ELb1ELb1ELb1ELb1ELb1ELb0ELb0ELb0ELb1ELb0ELb0EEENS1_21CollectiveEpilogueFwdINS6_IJSA_NS7_ILi512EEESA_EEES9_SC_SE_Li256ELb1ELb1ELb0ELb0EEENS1_36VarlenDynamicPersistentTileSchedulerILi64ELi64ELi256ELi128ELb0ELb1ELb1ELb1ELb0ELb1EEEEEEEEEvNT_6ParamsE,"",@"SHT_CUDA_INFO"
	.sectionflags	@""
	.align	4


	//----- nvinfo : EIATTR_CUDA_API_VERSION
	.align		4
        /*0000*/ 	.byte	0x04, 0x37
        /*0002*/ 	.short	(.L_228 - .L_227)
.L_227:
        /*0004*/ 	.word	0x00000082


	//----- nvinfo : EIATTR_KPARAM_INFO
	.align		4
.L_228:
        /*0008*/ 	.byte	0x04, 0x17
        /*000a*/ 	.short	(.L_230 - .L_229)
.L_229:
        /*000c*/ 	.word	0x00000000
        /*0010*/ 	.short	0x0000
        /*0012*/ 	.short	0x0000
        /*0014*/ 	.byte	0x00, 0xf0, 0x01, 0x2a


	//----- nvinfo : EIATTR_SPARSE_MMA_MASK
	.align		4
.L_230:
        /*0018*/ 	.byte	0x03, 0x50
        /*001a*/ 	.short	0x0000


	//----- nvinfo : EIATTR_MAXREG_COUNT
	.align		4
        /*001c*/ 	.byte	0x03, 0x1b
        /*001e*/ 	.short	0x00a8


	//----- nvinfo : EIATTR_MERCURY_ISA_VERSION
	.align		4
        /*0020*/ 	.byte	0x03, 0x5f
        /*0022*/ 	.short	0x0101


	//----- nvinfo : EIATTR_VRC_CTA_INIT_COUNT
	.align		4
        /*0024*/ 	.byte	0x02, 0x4a
	.zero		1
	.zero		1


	//----- nvinfo : EIATTR_EXIT_INSTR_OFFSETS
	.align		4
        /*0028*/ 	.byte	0x04, 0x1c
        /*002a*/ 	.short	(.L_232 - .L_231)


	//   ....[0]....
.L_231:
        /*002c*/ 	.word	0x00000010


	//----- nvinfo : EIATTR_MAX_THREADS
	.align		4
.L_232:
        /*0030*/ 	.byte	0x04, 0x05
        /*0032*/ 	.short	(.L_234 - .L_233)
.L_233:
        /*0034*/ 	.word	0x00000180
        /*0038*/ 	.word	0x00000001
        /*003c*/ 	.word	0x00000001


	//----- nvinfo : EIATTR_CBANK_PARAM_SIZE
	.align		4
.L_234:
        /*0040*/ 	.byte	0x03, 0x19
        /*0042*/ 	.short	0x0a80


	//----- nvinfo : EIATTR_PARAM_CBANK
	.align		4
        /*0044*/ 	.byte	0x04, 0x0a
        /*0046*/ 	.short	(.L_236 - .L_235)
	.align		4
.L_235:
        /*0048*/ 	.word	index@(.nv.constant0._ZN7cutlass13device_kernelIN5flash11enable_sm90INS1_16FlashAttnFwdSm90INS1_25CollectiveMainloopFwdSm90ILi2EN4cute5tupleIJNS5_1CILi1EEES8_S8_EEENS6_IJNS7_ILi64EEESA_SA_EEELi512ENS_10bfloat16_tEfNS_4arch4Sm90ELb0ELb1ELb1ELb1ELb1ELb1ELb0ELb0ELb0ELb1ELb0ELb0EEENS1_21CollectiveEpilogueFwdINS6_IJSA_NS7_ILi512EEESA_EEES9_SC_SE_Li256ELb1ELb1ELb0ELb0EEENS1_36VarlenDynamicPersistentTileSchedulerILi64ELi64ELi256ELi128ELb0ELb1ELb1ELb1ELb0ELb1EEEEEEEEEvNT_6ParamsE)
        /*004c*/ 	.short	0x0380
        /*004e*/ 	.short	0x0a80


	//----- nvinfo : EIATTR_SW_WAR
	.align		4
.L_236:
        /*0050*/ 	.byte	0x04, 0x36
        /*0052*/ 	.short	(.L_238 - .L_237)
.L_237:
        /*0054*/ 	.word	0x00000008
.L_238:


//--------------------- .nv.info._ZN7cutlass13device_kernelIN5flash11enable_sm90INS1_16FlashAttnFwdSm90INS1_25CollectiveMainloopFwdSm90ILi2EN4cute5tupleIJNS5_1CILi1EEES8_S8_EEENS6_IJNS7_ILi64EEESA_SA_EEELi512ENS_10bfloat16_tEfNS_4arch4Sm90ELb0ELb1ELb1ELb1ELb1ELb0ELb1ELb0ELb0ELb1ELb0ELb0EEENS1_21CollectiveEpilogueFwdINS6_IJSA_NS7_ILi512EEESA_EEES9_SC_SE_Li256ELb1ELb1ELb0ELb0EEENS1_36VarlenDynamicPersistentTileSchedulerILi64ELi64ELi256ELi128ELb0ELb1ELb1ELb1ELb0ELb1EEEEEEEEEvNT_6ParamsE --------------------------
	.section	.nv.info._ZN7cutlass13device_kernelIN5flash11enable_sm90INS1_16FlashAttnFwdSm90INS1_25CollectiveMainloopFwdSm90ILi2EN4cute5tupleIJNS5_1CILi1EEES8_S8_EEENS6_IJNS7_ILi64EEESA_SA_EEELi512ENS_10bfloat16_tEfNS_4arch4Sm90ELb0ELb1ELb1ELb1ELb1ELb0ELb1ELb0ELb0ELb1ELb0ELb0EEENS1_21CollectiveEpilogueFwdINS6_IJSA_NS7_ILi512EEESA_EEES9_SC_SE_Li256ELb1ELb1ELb0ELb0EEENS1_36VarlenDynamicPersistentTileSchedulerILi64ELi64ELi256ELi128ELb0ELb1ELb1ELb1ELb0ELb1EEEEEEEEEvNT_6ParamsE,"",@"SHT_CUDA_INFO"
	.sectionflags	@""
	.align	4


	//----- nvinfo : EIATTR_CUDA_API_VERSION
	.align		4
        /*0000*/ 	.byte	0x04, 0x37
        /*0002*/ 	.short	(.L_240 - .L_239)
.L_239:
        /*0004*/ 	.word	0x00000082


	//----- nvinfo : EIATTR_KPARAM_INFO
	.align		4
.L_240:
        /*0008*/ 	.byte	0x04, 0x17
        /*000a*/ 	.short	(.L_242 - .L_241)
.L_241:
        /*000c*/ 	.word	0x00000000
        /*0010*/ 	.short	0x0000
        /*0012*/ 	.short	0x0000
        /*0014*/ 	.byte	0x00, 0xf0, 0x01, 0x2e


	//----- nvinfo : EIATTR_SPARSE_MMA_MASK
	.align		4
.L_242:
        /*0018*/ 	.byte	0x03, 0x50
        /*001a*/ 	.short	0x0000


	//----- nvinfo : EIATTR_MAXREG_COUNT
	.align		4
        /*001c*/ 	.byte	0x03, 0x1b
        /*001e*/ 	.short	0x00a8


	//----- nvinfo : EIATTR_MERCURY_ISA_VERSION
	.align		4
        /*0020*/ 	.byte	0x03, 0x5f
        /*0022*/ 	.short	0x0101


	//----- nvinfo : EIATTR_VRC_CTA_INIT_COUNT
	.align		4
        /*0024*/ 	.byte	0x02, 0x4a
	.zero		1
	.zero		1


	//----- nvinfo : EIATTR_EXIT_INSTR_OFFSETS
	.align		4
        /*0028*/ 	.byte	0x04, 0x1c
        /*002a*/ 	.short	(.L_244 - .L_243)


	//   ....[0]....
.L_243:
        /*002c*/ 	.word	0x00000010


	//----- nvinfo : EIATTR_MAX_THREADS
	.align		4
.L_244:
        /*0030*/ 	.byte	0x04, 0x05
        /*0032*/ 	.short	(.L_246 - .L_245)
.L_245:
        /*0034*/ 	.word	0x00000180
        /*0038*/ 	.word	0x00000001
        /*003c*/ 	.word	0x00000001


	//----- nvinfo : EIATTR_CBANK_PARAM_SIZE
	.align		4
.L_246:
        /*0040*/ 	.byte	0x03, 0x19
        /*0042*/ 	.short	0x0b80


	//----- nvinfo : EIATTR_PARAM_CBANK
	.align		4
        /*0044*/ 	.byte	0x04, 0x0a
        /*0046*/ 	.short	(.L_248 - .L_247)
	.align		4
.L_247:
        /*0048*/ 	.word	index@(.nv.constant0._ZN7cutlass13device_kernelIN5flash11enable_sm90INS1_16FlashAttnFwdSm90INS1_25CollectiveMainloopFwdSm90ILi2EN4cute5tupleIJNS5_1CILi1EEES8_S8_EEENS6_IJNS7_ILi64EEESA_SA_EEELi512ENS_10bfloat16_tEfNS_4arch4Sm90ELb0ELb1ELb1ELb1ELb1ELb0ELb1ELb0ELb0ELb1ELb0ELb0EEENS1_21CollectiveEpilogueFwdINS6_IJSA_NS7_ILi512EEESA_EEES9_SC_SE_Li256ELb1ELb1ELb0ELb0EEENS1_36VarlenDynamicPersistentTileSchedulerILi64ELi64ELi256ELi128ELb0ELb1ELb1ELb1ELb0ELb1EEEEEEEEEvNT_6ParamsE)
        /*004c*/ 	.short	0x0380
        /*004e*/ 	.short	0x0b80


	//----- nvinfo : EIATTR_SW_WAR
	.align		4
.L_248:
        /*0050*/ 	.byte	0x04, 0x36
        /*0052*/ 	.short	(.L_250 - .L_249)
.L_249:
        /*0054*/ 	.word	0x00000008
.L_250:


//--------------------- .nv.info._ZN7cutlass13device_kernelIN5flash11enable_sm90INS1_16FlashAttnFwdSm90INS1_25CollectiveMainloopFwdSm90ILi2EN4cute5tupleIJNS5_1CILi1EEES8_S8_EEENS6_IJNS7_ILi64EEESA_SA_EEELi512ENS_10bfloat16_tEfNS_4arch4Sm90ELb0ELb1ELb1ELb1ELb1ELb1ELb1ELb0ELb0ELb1ELb0ELb0EEENS1_21CollectiveEpilogueFwdINS6_IJSA_NS7_ILi512EEESA_EEES9_SC_SE_Li256ELb1ELb1ELb0ELb0EEENS1_36VarlenDynamicPersistentTileSchedulerILi64ELi64ELi256ELi128ELb0ELb1ELb1ELb1ELb0ELb1EEEEEEEEEvNT_6ParamsE --------------------------
	.section	.nv.info._ZN7cutlass13device_kernelIN5flash11enable_sm90INS1_16FlashAttnFwdSm90INS1_25CollectiveMainloopFwdSm90ILi2EN4cute5tupleIJNS5_1CILi1EEES8_S8_EEENS6_IJNS7_ILi64EEESA_SA_EEELi512ENS_10bfloat16_tEfNS_4arch4Sm90ELb0ELb1ELb1ELb1ELb1ELb1ELb1ELb0ELb0ELb1ELb0ELb0EEENS1_21CollectiveEpilogueFwdINS6_IJSA_NS7_ILi512EEESA_EEES9_SC_SE_Li256ELb1ELb1ELb0ELb0EEENS1_36VarlenDynamicPersistentTileSchedulerILi64ELi64ELi256ELi128ELb0ELb1ELb1ELb1ELb0ELb1EEEEEEEEEvNT_6ParamsE,"",@"SHT_CUDA_INFO"
	.sectionflags	@""
	.align	4


	//----- nvinfo : EIATTR_CUDA_API_VERSION
	.align		4
        /*0000*/ 	.byte	0x04, 0x37
        /*0002*/ 	.short	(.L_252 - .L_251)
.L_251:
        /*0004*/ 	.word	0x00000082


	//----- nvinfo : EIATTR_KPARAM_INFO
	.align		4
.L_252:
        /*0008*/ 	.byte	0x04, 0x17
        /*000a*/ 	.short	(.L_254 - .L_253)
.L_253:
        /*000c*/ 	.word	0x00000000
        /*0010*/ 	.short	0x0000
        /*0012*/ 	.short	0x0000
        /*0014*/ 	.byte	0x00, 0xf0, 0x01, 0x2e


	//----- nvinfo : EIATTR_SPARSE_MMA_MASK
	.align		4
.L_254:
        /*0018*/ 	.byte	0x03, 0x50
        /*001a*/ 	.short	0x0000


	//----- nvinfo : EIATTR_MAXREG_COUNT
	.align		4
        /*001c*/ 	.byte	0x03, 0x1b
        /*001e*/ 	.short	0x00a8


	//----- nvinfo : EIATTR_MERCURY_ISA_VERSION
	.align		4
        /*0020*/ 	.byte	0x03, 0x5f
        /*0022*/ 	.short	0x0101


	//----- nvinfo : EIATTR_VRC_CTA_INIT_COUNT
	.align		4
        /*0024*/ 	.byte	0x02, 0x4a
	.zero		1
	.zero		1


	//----- nvinfo : EIATTR_EXIT_INSTR_OFFSETS
	.align		4
        /*0028*/ 	.byte	0x04, 0x1c
        /*002a*/ 	.short	(.L_256 - .L_255)


	//   ....[0]....
.L_255:
        /*002c*/ 	.word	0x00000010


	//----- nvinfo : EIATTR_MAX_THREADS
	.align		4
.L_256:
        /*0030*/ 	.byte	0x04, 0x05
        /*0032*/ 	.short	(.L_258 - .L_257)
.L_257:
        /*0034*/ 	.word	0x00000180
        /*0038*/ 	.word	0x00000001
        /*003c*/ 	.word	0x00000001


	//----- nvinfo : EIATTR_CBANK_PARAM_SIZE
	.align		4
.L_258:
        /*0040*/ 	.byte	0x03, 0x19
        /*0042*/ 	.short	0x0b80


	//----- nvinfo : EIATTR_PARAM_CBANK
	.align		4
        /*0044*/ 	.byte	0x04, 0x0a
        /*0046*/ 	.short	(.L_260 - .L_259)
	.align		4
.L_259:
        /*0048*/ 	.word	index@(.nv.constant0._ZN7cutlass13device_kernelIN5flash11enable_sm90INS1_16FlashAttnFwdSm90INS1_25CollectiveMainloopFwdSm90ILi2EN4cute5tupleIJNS5_1CILi1EEES8_S8_EEENS6_IJNS7_ILi64EEESA_SA_EEELi512ENS_10bfloat16_tEfNS_4arch4Sm90ELb0ELb1ELb1ELb1ELb1ELb1ELb1ELb0ELb0ELb1ELb0ELb0EEENS1_21CollectiveEpilogueFwdINS6_IJSA_NS7_ILi512EEESA_EEES9_SC_SE_Li256ELb1ELb1ELb0ELb0EEENS1_36VarlenDynamicPersistentTileSchedulerILi64ELi64ELi256ELi128ELb0ELb1ELb1ELb1ELb0ELb1EEEEEEEEEvNT_6ParamsE)
        /*004c*/ 	.short	0x0380
        /*004e*/ 	.short	0x0b80


	//----- nvinfo : EIATTR_SW_WAR
	.align		4
.L_260:
        /*0050*/ 	.byte	0x04, 0x36
        /*0052*/ 	.short	(.L_262 - .L_261)
.L_261:
        /*0054*/ 	.word	0x00000008
.L_262:


//--------------------- .nv.info._ZN7cutlass13device_kernelIN5flash11enable_sm90INS1_16FlashAttnFwdSm90INS1_25CollectiveMainloopFwdSm90ILi2EN4cute5tupleIJNS5_1CILi1EEES8_S8_EEENS6_IJNS7_ILi64EEESA_SA_EEELi512ENS_10bfloat16_tEfNS_4arch4Sm90ELb1ELb0ELb1ELb0ELb1ELb0ELb0ELb0ELb0ELb1ELb0ELb0EEENS1_21CollectiveEpilogueFwdINS6_IJSA_NS7_ILi512EEESA_EEES9_SC_SE_Li256ELb0ELb1ELb0ELb0EEENS1_30DynamicPersistentTileSchedulerILi256ELi128ELb0ELb1ELb1EEEEEEEEEvNT_6ParamsE --------------------------
	.section	.nv.info._ZN7cutlass13device_kernelIN5flash11enable_sm90INS1_16FlashAttnFwdSm90INS1_25CollectiveMainloopFwdSm90ILi2EN4cute5tupleIJNS5_1CILi1EEES8_S8_EEENS6_IJNS7_ILi64EEESA_SA_EEELi512ENS_10bfloat16_tEfNS_4arch4Sm90ELb1ELb0ELb1ELb0ELb1ELb0ELb0ELb0ELb0ELb1ELb0ELb0EEENS1_21CollectiveEpilogueFwdINS6_IJSA_NS7_ILi512EEESA_EEES9_SC_SE_Li256ELb0ELb1ELb0ELb0EEENS1_30DynamicPersistentTileSchedulerILi256ELi128ELb0ELb1ELb1EEEEEEEEEvNT_6ParamsE,"",@"SHT_CUDA_INFO"
	.sectionflags	@""
	.align	4


	//----- nvinfo : EIATTR_CUDA_API_VERSION
	.align		4
        /*0000*/ 	.byte	0x04, 0x37
        /*0002*/ 	.short	(.L_264 - .L_263)
.L_263:
        /*0004*/ 	.word	0x00000082


	//----- nvinfo : EIATTR_KPARAM_INFO
	.align		4
.L_264:
        /*0008*/ 	.byte	0x04, 0x17
        /*000a*/ 	.short	(.L_266 - .L_265)
.L_265:
        /*000c*/ 	.word	0x00000000
        /*0010*/ 	.short	0x0000
        /*0012*/ 	.short	0x0000
        /*0014*/ 	.byte	0x00, 0xf0, 0x01, 0x2a


	//----- nvinfo : EIATTR_SPARSE_MMA_MASK
	.align		4
.L_266:
        /*0018*/ 	.byte	0x03, 0x50
        /*001a*/ 	.short	0x0000


	//----- nvinfo : EIATTR_MAXREG_COUNT
	.align		4
        /*001c*/ 	.byte	0x03, 0x1b
        /*001e*/ 	.short	0x00a8


	//----- nvinfo : EIATTR_MERCURY_ISA_VERSION
	.align		4
        /*0020*/ 	.byte	0x03, 0x5f
        /*0022*/ 	.short	0x0101


	//----- nvinfo : EIATTR_VRC_CTA_INIT_COUNT
	.align		4
        /*0024*/ 	.byte	0x02, 0x4a
	.zero		1
	.zero		1


	//----- nvinfo : EIATTR_EXIT_INSTR_OFFSETS
	.align		4
        /*0028*/ 	.byte	0x04, 0x1c
        /*002a*/ 	.short	(.L_268 - .L_267)


	//   ....[0]....
.L_267:
        /*002c*/ 	.word	0x00000010


	//----- nvinfo : EIATTR_MAX_THREADS
	.align		4
.L_268:
        /*0030*/ 	.byte	0x04, 0x05
        /*0032*/ 	.short	(.L_270 - .L_269)
.L_269:
        /*0034*/ 	.word	0x00000180
        /*0038*/ 	.word	0x00000001
        /*003c*/ 	.word	0x00000001


	//----- nvinfo : EIATTR_CBANK_PARAM_SIZE
	.align		4
.L_270:
        /*0040*/ 	.byte	0x03, 0x19
        /*0042*/ 	.short	0x0a80


	//----- nvinfo : EIATTR_PARAM_CBANK
	.align		4
        /*0044*/ 	.byte	0x04, 0x0a
        /*0046*/ 	.short	(.L_272 - .L_271)
	.align		4
.L_271:
        /*0048*/ 	.word	index@(.nv.constant0._ZN7cutlass13device_kernelIN5flash11enable_sm90INS1_16FlashAttnFwdSm90INS1_25CollectiveMainloopFwdSm90ILi2EN4cute5tupleIJNS5_1CILi1EEES8_S8_EEENS6_IJNS7_ILi64EEESA_SA_EEELi512ENS_10bfloat16_tEfNS_4arch4Sm90ELb1ELb0ELb1ELb0ELb1ELb0ELb0ELb0ELb0ELb1ELb0ELb0EEENS1_21CollectiveEpilogueFwdINS6_IJSA_NS7_ILi512EEESA_EEES9_SC_SE_Li256ELb0ELb1ELb0ELb0EEENS1_30DynamicPersistentTileSchedulerILi256ELi128ELb0ELb1ELb1EEEEEEEEEvNT_6ParamsE)
        /*004c*/ 	.short	0x0380
        /*004e*/ 	.short	0x0a80


	//----- nvinfo : EIATTR_SW_WAR
	.align		4
.L_272:
        /*0050*/ 	.byte	0x04, 0x36
        /*0052*/ 	.short	(.L_274 - .L_273)
.L_273:
        /*0054*/ 	.word	0x00000008
.L_274:


//--------------------- .nv.info._ZN7cutlass13device_kernelIN5flash11enable_sm90INS1_16FlashAttnFwdSm90INS1_25CollectiveMainloopFwdSm90ILi2EN4cute5tupleIJNS5_1CILi1EEES8_S8_EEENS6_IJNS7_ILi64EEESA_SA_EEELi512ENS_10bfloat16_tEfNS_4arch4Sm90ELb1ELb0ELb1ELb0ELb1ELb0ELb1ELb0ELb0ELb1ELb0ELb0EEENS1_21CollectiveEpilogueFwdINS6_IJSA_NS7_ILi512EEESA_EEES9_SC_SE_Li256ELb0ELb1ELb0ELb0EEENS1_30DynamicPersistentTileSchedulerILi256ELi128ELb0ELb1ELb1EEEEEEEEEvNT_6ParamsE --------------------------
	.section	.nv.info._ZN7cutlass13device_kernelIN5flash11enable_sm90INS1_16FlashAttnFwdSm90INS1_25CollectiveMainloopFwdSm90ILi2EN4cute5tupleIJNS5_1CILi1EEES8_S8_EEENS6_IJNS7_ILi64EEESA_SA_EEELi512ENS_10bfloat16_tEfNS_4arch4Sm90ELb1ELb0ELb1ELb0ELb1ELb0ELb1ELb0ELb0ELb1ELb0ELb0EEENS1_21CollectiveEpilogueFwdINS6_IJSA_NS7_ILi512EEESA_EEES9_SC_SE_Li256ELb0ELb1ELb0ELb0EEENS1_30DynamicPersistentTileSchedulerILi256ELi128ELb0ELb1ELb1EEEEEEEEEvNT_6ParamsE,"",@"SHT_CUDA_INFO"
	.sectionflags	@""
	.align	4


	//----- nvinfo : EIATTR_CUDA_API_VERSION
	.align		4
        /*0000*/ 	.byte	0x04, 0x37
        /*0002*/ 	.short	(.L_276 - .L_275)
.L_275:
        /*0004*/ 	.word	0x00000082


	//----- nvinfo : EIATTR_KPARAM_INFO
	.align		4
.L_276:
        /*0008*/ 	.byte	0x04, 0x17
        /*000a*/ 	.short	(.L_278 - .L_277)
.L_277:
        /*000c*/ 	.word	0x00000000
        /*0010*/ 	.short	0x0000
        /*0012*/ 	.short	0x0000
        /*0014*/ 	.byte	0x00, 0xf0, 0x01, 0x2e


	//----- nvinfo : EIATTR_SPARSE_MMA_MASK
	.align		4
.L_278:
        /*0018*/ 	.byte	0x03, 0x50
        /*001a*/ 	.short	0x0000


	//----- nvinfo : EIATTR_MAXREG_COUNT
	.align		4
        /*001c*/ 	.byte	0x03, 0x1b
        /*001e*/ 	.short	0x00a8


	//----- nvinfo : EIATTR_MERCURY_ISA_VERSION
	.align		4
        /*0020*/ 	.byte	0x03, 0x5f
        /*0022*/ 	.short	0x0101


	//----- nvinfo : EIATTR_VRC_CTA_INIT_COUNT
	.align		4
        /*0024*/ 	.byte	0x02, 0x4a
	.zero		1
	.zero		1


	//----- nvinfo : EIATTR_EXIT_INSTR_OFFSETS
	.align		4
        /*0028*/ 	.byte	0x04, 0x1c
        /*002a*/ 	.short	(.L_280 - .L_279)


	//   ....[0]....
.L_279:
        /*002c*/ 	.word	0x00000010


	//----- nvinfo : EIATTR_MAX_THREADS
	.align		4
.L_280:
        /*0030*/ 	.byte	0x04, 0x05
        /*0032*/ 	.short	(.L_282 - .L_281)
.L_281:
        /*0034*/ 	.word	0x00000180
        /*0038*/ 	.word	0x00000001
        /*003c*/ 	.word	0x00000001


	//----- nvinfo : EIATTR_CBANK_PARAM_SIZE
	.align		4
.L_282:
        /*0040*/ 	.byte	0x03, 0x19
        /*0042*/ 	.short	0x0b80


	//----- nvinfo : EIATTR_PARAM_CBANK
	.align		4
        /*0044*/ 	.byte	0x04, 0x0a
        /*0046*/ 	.short	(.L_284 - .L_283)
	.align		4
.L_283:
        /*0048*/ 	.word	index@(.nv.constant0._ZN7cutlass13device_kernelIN5flash11enable_sm90INS1_16FlashAttnFwdSm90INS1_25CollectiveMainloopFwdSm90ILi2EN4cute5tupleIJNS5_1CILi1EEES8_S8_EEENS6_IJNS7_ILi64EEESA_SA_EEELi512ENS_10bfloat16_tEfNS_4arch4Sm90ELb1ELb0ELb1ELb0ELb1ELb0ELb1ELb0ELb0ELb1ELb0ELb0EEENS1_21CollectiveEpilogueFwdINS6_IJSA_NS7_ILi512EEESA_EEES9_SC_SE_Li256ELb0ELb1ELb0ELb0EEENS1_30DynamicPersistentTileSchedulerILi256ELi128ELb0ELb1ELb1EEEEEEEEEvNT_6ParamsE)
        /*004c*/ 	.short	0x0380
        /*004e*/ 	.short	0x0b80


	//----- nvinfo : EIATTR_SW_WAR
	.align		4
.L_284:
        /*0050*/ 	.byte	0x04, 0x36
        /*0052*/ 	.short	(.L_286 - .L_285)
.L_285:
        /*0054*/ 	.word	0x00000008
.L_286:


//--------------------- .nv.info._ZN7cutlass13device_kernelIN5flash11enable_sm90INS1_16FlashAttnFwdSm90INS1_25CollectiveMainloopFwdSm90ILi2EN4cute5tupleIJNS5_1CILi1EEES8_S8_EEENS6_IJNS7_ILi64EEESA_SA_EEELi512ENS_10bfloat16_tEfNS_4arch4Sm90ELb1ELb0ELb1ELb1ELb1ELb0ELb0ELb0ELb0ELb1ELb0ELb0EEENS1_21CollectiveEpilogueFwdINS6_IJSA_NS7_ILi512EEESA_EEES9_SC_SE_Li256ELb1ELb1ELb0ELb0EEENS1_36VarlenDynamicPersistentTileSchedulerILi64ELi64ELi256ELi128ELb0ELb1ELb1ELb1ELb1ELb1EEEEEEEEEvNT_6ParamsE --------------------------
	.section	.nv.info._ZN7cutlass13device_kernelIN5flash11enable_sm90INS1_16FlashAttnFwdSm90INS1_25CollectiveMainloopFwdSm90ILi2EN4cute5tupleIJNS5_1CILi1EEES8_S8_EEENS6_IJNS7_ILi64EEESA_SA_EEELi512ENS_10bfloat16_tEfNS_4arch4Sm90ELb1ELb0ELb1ELb1ELb1ELb0ELb0ELb0ELb0ELb1ELb0ELb0EEENS1_21CollectiveEpilogueFwdINS6_IJSA_NS7_ILi512EEESA_EEES9_SC_SE_Li256ELb1ELb1ELb0ELb0EEENS1_36VarlenDynamicPersistentTileSchedulerILi64ELi64ELi256ELi128ELb0ELb1ELb1ELb1ELb1ELb1EEEEEEEEEvNT_6ParamsE,"",@"SHT_CUDA_INFO"
	.sectionflags	@""
	.align	4


	//----- nvinfo : EIATTR_CUDA_API_VERSION
	.align		4
        /*0000*/ 	.byte	0x04, 0x37
        /*0002*/ 	.short	(.L_288 - .L_287)
.L_287:
        /*0004*/ 	.word	0x00000082


	//----- nvinfo : EIATTR_KPARAM_INFO
	.align		4
.L_288:
        /*0008*/ 	.byte	0x04, 0x17
        /*000a*/ 	.short	(.L_290 - .L_289)
.L_289:
        /*000c*/ 	.word	0x00000000
        /*0010*/ 	.short	0x0000
        /*0012*/ 	.short	0x0000
        /*0014*/ 	.byte	0x00, 0xf0, 0x01, 0x2a


	//----- nvinfo : EIATTR_SPARSE_MMA_MASK
	.align		4
.L_290:
        /*0018*/ 	.byte	0x03, 0x50
        /*001a*/ 	.short	0x0000


	//----- nvinfo : EIATTR_MAXREG_COUNT
	.align		4
        /*001c*/ 	.byte	0x03, 0x1b
        /*001e*/ 	.short	0x00a8


	//----- nvinfo : EIATTR_MERCURY_ISA_VERSION
	.align		4
        /*0020*/ 	.byte	0x03, 0x5f
        /*0022*/ 	.short	0x0101


	//----- nvinfo : EIATTR_VRC_CTA_INIT_COUNT
	.align		4
        /*0024*/ 	.byte	0x02, 0x4a
	.zero		1
	.zero		1


	//----- nvinfo : EIATTR_EXIT_INSTR_OFFSETS
	.align		4
        /*0028*/ 	.byte	0x04, 0x1c
        /*002a*/ 	.short	(.L_292 - .L_291)


	//   ....[0]....
.L_291:
        /*002c*/ 	.word	0x00000010


	//----- nvinfo : EIATTR_MAX_THREADS
	.align		4
.L_292:
        /*0030*/ 	.byte	0x04, 0x05
        /*0032*/ 	.short	(.L_294 - .L_293)
.L_293:
        /*0034*/ 	.word	0x00000180
        /*0038*/ 	.word	0x00000001
        /*003c*/ 	.word	0x00000001


	//----- nvinfo : EIATTR_CBANK_PARAM_SIZE
	.align		4
.L_294:
        /*0040*/ 	.byte	0x03, 0x19
        /*0042*/ 	.short	0x0a80


	//----- nvinfo : EIATTR_PARAM_CBANK
	.align		4
        /*0044*/ 	.byte	0x04, 0x0a
        /*0046*/ 	.short	(.L_296 - .L_295)
	.align		4
.L_295:
        /*0048*/ 	.word	index@(.nv.constant0._ZN7cutlass13device_kernelIN5flash11enable_sm90INS1_16FlashAttnFwdSm90INS1_25CollectiveMainloopFwdSm90ILi2EN4cute5tupleIJNS5_1CILi1EEES8_S8_EEENS6_IJNS7_ILi64EEESA_SA_EEELi512ENS_10bfloat16_tEfNS_4arch4Sm90ELb1ELb0ELb1ELb1ELb1ELb0ELb0ELb0ELb0ELb1ELb0ELb0EEENS1_21CollectiveEpilogueFwdINS6_IJSA_NS7_ILi512EEESA_EEES9_SC_SE_Li256ELb1ELb1ELb0ELb0EEENS1_36VarlenDynamicPersistentTileSchedulerILi64ELi64ELi256ELi128ELb0ELb1ELb1ELb1ELb1ELb1EEEEEEEEEvNT_6ParamsE)
        /*004c*/ 	.short	0x0380
        /*004e*/ 	.short	0x0a80


	//----- nvinfo : EIATTR_SW_WAR
	.align		4
.L_296:
        /*0050*/ 	.byte	0x04, 0x36
        /*0052*/ 	.short	(.L_298 - .L_297)
.L_297:
        /*0054*/ 	.word	0x00000008
.L_298:


//--------------------- .nv.info._ZN7cutlass13device_kernelIN5flash11enable_sm90INS1_16FlashAttnFwdSm90INS1_25CollectiveMainloopFwdSm90ILi2EN4cute5tupleIJNS5_1CILi1EEES8_S8_EEENS6_IJNS7_ILi64EEESA_SA_EEELi512ENS_10bfloat16_tEfNS_4arch4Sm90ELb1ELb0ELb1ELb1ELb1ELb1ELb0ELb0ELb0ELb1ELb0ELb0EEENS1_21CollectiveEpilogueFwdINS6_IJSA_NS7_ILi512EEESA_EEES9_SC_SE_Li256ELb1ELb1ELb0ELb0EEENS1_36VarlenDynamicPersistentTileSchedulerILi64ELi64ELi256ELi128ELb0ELb1ELb1ELb1ELb1ELb1EEEEEEEEEvNT_6ParamsE --------------------------
	.section	.nv.info._ZN7cutlass13device_kernelIN5flash11enable_sm90INS1_16FlashAttnFwdSm90INS1_25CollectiveMainloopFwdSm90ILi2EN4cute5tupleIJNS5_1CILi1EEES8_S8_EEENS6_IJNS7_ILi64EEESA_SA_EEELi512ENS_10bfloat16_tEfNS_4arch4Sm90ELb1ELb0ELb1ELb1ELb1ELb1ELb0ELb0ELb0ELb1ELb0ELb0EEENS1_21CollectiveEpilogueFwdINS6_IJSA_NS7_ILi512EEESA_EEES9_SC_SE_Li256ELb1ELb1ELb0ELb0EEENS1_36VarlenDynamicPersistentTileSchedulerILi64ELi64ELi256ELi128ELb0ELb1ELb1ELb1ELb1ELb1EEEEEEEEEvNT_6ParamsE,"",@"SHT_CUDA_INFO"
	.sectionflags	@""
	.align	4


	//----- nvinfo : EIATTR_CUDA_API_VERSION
	.align		4
        /*0000*/ 	.byte	0x04, 0x37
        /*0002*/ 	.short	(.L_300 - .L_299)
.L_299:
        /*0004*/ 	.word	0x00000082


	//----- nvinfo : EIATTR_KPARAM_INFO
	.align		4
.L_300:
        /*0008*/ 	.byte	0x04, 0x17
        /*000a*/ 	.short	(.L_302 - .L_301)
.L_301:
        /*000c*/ 	.word	0x00000000
        /*0010*/ 	.short	0x0000
        /*0012*/ 	.short	0x0000
        /*0014*/ 	.byte	0x00, 0xf0, 0x01, 0x2a


	//----- nvinfo : EIATTR_SPARSE_MMA_MASK
	.align		4
.L_302:
        /*0018*/ 	.byte	0x03, 0x50
        /*001a*/ 	.short	0x0000


	//----- nvinfo : EIATTR_MAXREG_COUNT
	.align		4
        /*001c*/ 	.byte	0x03, 0x1b
        /*001e*/ 	.short	0x00a8


	//----- nvinfo : EIATTR_MERCURY_ISA_VERSION
	.align		4
        /*0020*/ 	.byte	0x03, 0x5f
        /*0022*/ 	.short	0x0101


	//----- nvinfo : EIATTR_VRC_CTA_INIT_COUNT
	.align		4
        /*0024*/ 	.byte	0x02, 0x4a
	.zero		1
	.zero		1


	//----- nvinfo : EIATTR_EXIT_INSTR_OFFSETS
	.align		4
        /*0028*/ 	.byte	0x04, 0x1c
        /*002a*/ 	.short	(.L_304 - .L_303)


	//   ....[0]....
.L_303:
        /*002c*/ 	.word	0x00000010


	//----- nvinfo : EIATTR_MAX_THREADS
	.align		4
.L_304:
        /*0030*/ 	.byte	0x04, 0x05
        /*0032*/ 	.short	(.L_306 - .L_305)
.L_305:
        /*0034*/ 	.word	0x00000180
        /*0038*/ 	.word	0x00000001
        /*003c*/ 	.word	0x00000001


	//----- nvinfo : EIATTR_CBANK_PARAM_SIZE
	.align		4
.L_306:
        /*0040*/ 	.byte	0x03, 0x19
        /*0042*/ 	.short	0x0a80


	//----- nvinfo : EIATTR_PARAM_CBANK
	.align		4
        /*0044*/ 	.byte	0x04, 0x0a
        /*0046*/ 	.short	(.L_308 - .L_307)
	.align		4
.L_307:
        /*0048*/ 	.word	index@(.nv.constant0._ZN7cutlass13device_kernelIN5flash11enable_sm90INS1_16FlashAttnFwdSm90INS1_25CollectiveMainloopFwdSm90ILi2EN4cute5tupleIJNS5_1CILi1EEES8_S8_EEENS6_IJNS7_ILi64EEESA_SA_EEELi512ENS_10bfloat16_tEfNS_4arch4Sm90ELb1ELb0ELb1ELb1ELb1ELb1ELb0ELb0ELb0ELb1ELb0ELb0EEENS1_21CollectiveEpilogueFwdINS6_IJSA_NS7_ILi512EEESA_EEES9_SC_SE_Li256ELb1ELb1ELb0ELb0EEENS1_36VarlenDynamicPersistentTileSchedulerILi64ELi64ELi256ELi128ELb0ELb1ELb1ELb1ELb1ELb1EEEEEEEEEvNT_6ParamsE)
        /*004c*/ 	.short	0x0380
        /*004e*/ 	.short	0x0a80


	//----- nvinfo : EIATTR_SW_WAR
	.align		4
.L_308:
        /*0050*/ 	.byte	0x04, 0x36
        /*0052*/ 	.short	(.L_310 - .L_309)
.L_309:
        /*0054*/ 	.word	0x00000008
.L_310:


//--------------------- .nv.info._ZN7cutlass13device_kernelIN5flash11enable_sm90INS1_16FlashAttnFwdSm90INS1_25CollectiveMainloopFwdSm90ILi2EN4cute5tupleIJNS5_1CILi1EEES8_S8_EEENS6_IJNS7_ILi64EEESA_SA_EEELi512ENS_10bfloat16_tEfNS_4arch4Sm90ELb1ELb0ELb1ELb1ELb1ELb0ELb1ELb0ELb0ELb1ELb0ELb0EEENS1_21CollectiveEpilogueFwdINS6_IJSA_NS7_ILi512EEESA_EEES9_SC_SE_Li256ELb1ELb1ELb0ELb0EEENS1_36VarlenDynamicPersistentTileSchedulerILi64ELi64ELi256ELi128ELb0ELb1ELb1ELb1ELb1ELb1EEEEEEEEEvNT_6ParamsE --------------------------
	.section	.nv.info._ZN7cutlass13device_kernelIN5flash11enable_sm90INS1_16FlashAttnFwdSm90INS1_25CollectiveMainloopFwdSm90ILi2EN4cute5tupleIJNS5_1CILi1EEES8_S8_EEENS6_IJNS7_ILi64EEESA_SA_EEELi512ENS_10bfloat16_tEfNS_4arch4Sm90ELb1ELb0ELb1ELb1ELb1ELb0ELb1ELb0ELb0ELb1ELb0ELb0EEENS1_21CollectiveEpilogueFwdINS6_IJSA_NS7_ILi512EEESA_EEES9_SC_SE_Li256ELb1ELb1ELb0ELb0EEENS1_36VarlenDynamicPersistentTileSchedulerILi64ELi64ELi256ELi128ELb0ELb1ELb1ELb1ELb1ELb1EEEEEEEEEvNT_6ParamsE,"",@"SHT_CUDA_INFO"
	.sectionflags	@""
	.align	4


	//----- nvinfo : EIATTR_CUDA_API_VERSION
	.align		4
        /*0000*/ 	.byte	0x04, 0x37
        /*0002*/ 	.short	(.L_312 - .L_311)
.L_311:
        /*0004*/ 	.word	0x00000082


	//----- nvinfo : EIATTR_KPARAM_INFO
	.align		4
.L_312:
        /*0008*/ 	.byte	0x04, 0x17
        /*000a*/ 	.short	(.L_314 - .L_313)
.L_313:
        /*000c*/ 	.word	0x00000000
        /*0010*/ 	.short	0x0000
        /*0012*/ 	.short	0x0000
        /*0014*/ 	.byte	0x00, 0xf0, 0x01, 0x2e


	//----- nvinfo : EIATTR_SPARSE_MMA_MASK
	.align		4
.L_314:
        /*0018*/ 	.byte	0x03, 0x50
        /*001a*/ 	.short	0x0000


	//----- nvinfo : EIATTR_MAXREG_COUNT
	.align		4
        /*001c*/ 	.byte	0x03, 0x1b
        /*001e*/ 	.short	0x00a8


	//----- nvinfo : EIATTR_MERCURY_ISA_VERSION
	.align		4
        /*0020*/ 	.byte	0x03, 0x5f
        /*0022*/ 	.short	0x0101


	//----- nvinfo : EIATTR_VRC_CTA_INIT_COUNT
	.align		4
        /*0024*/ 	.byte	0x02, 0x4a
	.zero		1
	.zero		1


	//----- nvinfo : EIATTR_EXIT_INSTR_OFFSETS
	.align		4
        /*0028*/ 	.byte	0x04, 0x1c
        /*002a*/ 	.short	(.L_316 - .L_315)


	//   ....[0]....
.L_315:
        /*002c*/ 	.word	0x00000010


	//----- nvinfo : EIATTR_MAX_THREADS
	.align		4
.L_316:
        /*0030*/ 	.byte	0x04, 0x05
        /*0032*/ 	.short	(.L_318 - .L_317)
.L_317:
        /*0034*/ 	.word	0x00000180
        /*0038*/ 	.word	0x00000001
        /*003c*/ 	.word	0x00000001


	//----- nvinfo : EIATTR_CBANK_PARAM_SIZE
	.align		4
.L_318:
        /*0040*/ 	.byte	0x03, 0x19
        /*0042*/ 	.short	0x0b80


	//----- nvinfo : EIATTR_PARAM_CBANK
	.align		4
        /*0044*/ 	.byte	0x04, 0x0a
        /*0046*/ 	.short	(.L_320 - .L_319)
	.align		4
.L_319:
        /*0048*/ 	.word	index@(.nv.constant0._ZN7cutlass13device_kernelIN5flash11enable_sm90INS1_16FlashAttnFwdSm90INS1_25CollectiveMainloopFwdSm90ILi2EN4cute5tupleIJNS5_1CILi1EEES8_S8_EEENS6_IJNS7_ILi64EEESA_SA_EEELi512ENS_10bfloat16_tEfNS_4arch4Sm90ELb1ELb0ELb1ELb1ELb1ELb0ELb1ELb0ELb0ELb1ELb0ELb0EEENS1_21CollectiveEpilogueFwdINS6_IJSA_NS7_ILi512EEESA_EEES9_SC_SE_Li256ELb1ELb1ELb0ELb0EEENS1_36VarlenDynamicPersistentTileSchedulerILi64ELi64ELi256ELi128ELb0ELb1ELb1ELb1ELb1ELb1EEEEEEEEEvNT_6ParamsE)
        /*004c*/ 	.short	0x0380
        /*004e*/ 	.short	0x0b80


	//----- nvinfo : EIATTR_SW_WAR
	.align		4
.L_320:
        /*0050*/ 	.byte	0x04, 0x36
        /*0052*/ 	.short	(.L_322 - .L_321)
.L_321:
        /*0054*/ 	.word	0x00000008
.L_322:


//--------------------- .nv.info._ZN7cutlass13device_kernelIN5flash11enable_sm90INS1_16FlashAttnFwdSm90INS1_25CollectiveMainloopFwdSm90ILi2EN4cute5tupleIJNS5_1CILi1EEES8_S8_EEENS6_IJNS7_ILi64EEESA_SA_EEELi512ENS_10bfloat16_tEfNS_4arch4Sm90ELb1ELb0ELb1ELb1ELb1ELb1ELb1ELb0ELb0ELb1ELb0ELb0EEENS1_21CollectiveEpilogueFwdINS6_IJSA_NS7_ILi512EEESA_EEES9_SC_SE_Li256ELb1ELb1ELb0ELb0EEENS1_36VarlenDynamicPersistentTileSchedulerILi64ELi64ELi256ELi128ELb0ELb1ELb1ELb1ELb1ELb1EEEEEEEEEvNT_6ParamsE --------------------------
	.section	.nv.info._ZN7cutlass13device_kernelIN5flash11enable_sm90INS1_16FlashAttnFwdSm90INS1_25CollectiveMainloopFwdSm90ILi2EN4cute5tupleIJNS5_1CILi1EEES8_S8_EEENS6_IJNS7_ILi64EEESA_SA_EEELi512ENS_10bfloat16_tEfNS_4arch4Sm90ELb1ELb0ELb1ELb1ELb1ELb1ELb1ELb0ELb0ELb1ELb0ELb0EEENS1_21CollectiveEpilogueFwdINS6_IJSA_NS7_ILi512EEESA_EEES9_SC_SE_Li256ELb1ELb1ELb0ELb0EEENS1_36VarlenDynamicPersistentTileSchedulerILi64ELi64ELi256ELi128ELb0ELb1ELb1ELb1ELb1ELb1EEEEEEEEEvNT_6ParamsE,"",@"SHT_CUDA_INFO"
	.sectionflags	@""
	.align	4


	//----- nvinfo : EIATTR_CUDA_API_VERSION
	.align		4
        /*0000*/ 	.byte	0x04, 0x37
        /*0002*/ 	.short	(.L_324 - .L_323)
.L_323:
        /*0004*/ 	.word	0x00000082


	//----- nvinfo : EIATTR_KPARAM_INFO
	.align		4
.L_324:
        /*0008*/ 	.byte	0x04, 0x17
        /*000a*/ 	.short	(.L_326 - .L_325)
.L_325:
        /*000c*/ 	.word	0x00000000
        /*0010*/ 	.short	0x0000
        /*0012*/ 	.short	0x0000
        /*0014*/ 	.byte	0x00, 0xf0, 0x01, 0x2e


	//----- nvinfo : EIATTR_SPARSE_MMA_MASK
	.align		4
.L_326:
        /*0018*/ 	.byte	0x03, 0x50
        /*001a*/ 	.short	0x0000


	//----- nvinfo : EIATTR_MAXREG_COUNT
	.align		4
        /*001c*/ 	.byte	0x03, 0x1b
        /*001e*/ 	.short	0x00a8


	//----- nvinfo : EIATTR_MERCURY_ISA_VERSION
	.align		4
        /*0020*/ 	.byte	0x03, 0x5f
        /*0022*/ 	.short	0x0101


	//----- nvinfo : EIATTR_VRC_CTA_INIT_COUNT
	.align		4
        /*0024*/ 	.byte	0x02, 0x4a
	.zero		1
	.zero		1


	//----- nvinfo : EIATTR_EXIT_INSTR_OFFSETS
	.align		4
        /*0028*/ 	.byte	0x04, 0x1c
        /*002a*/ 	.short	(.L_328 - .L_327)


	//   ....[0]....
.L_327:
        /*002c*/ 	.word	0x00000010


	//----- nvinfo : EIATTR_MAX_THREADS
	.align		4
.L_328:
        /*0030*/ 	.byte	0x04, 0x05
        /*0032*/ 	.short	(.L_330 - .L_329)
.L_329:
        /*0034*/ 	.word	0x00000180
        /*0038*/ 	.word	0x00000001
        /*003c*/ 	.word	0x00000001


	//----- nvinfo : EIATTR_CBANK_PARAM_SIZE
	.align		4
.L_330:
        /*0040*/ 	.byte	0x03, 0x19
        /*0042*/ 	.short	0x0b80


	//----- nvinfo : EIATTR_PARAM_CBANK
	.align		4
        /*0044*/ 	.byte	0x04, 0x0a
        /*0046*/ 	.short	(.L_332 - .L_331)
	.align		4
.L_331:
        /*0048*/ 	.word	index@(.nv.constant0._ZN7cutlass13device_kernelIN5flash11enable_sm90INS1_16FlashAttnFwdSm90INS1_25CollectiveMainloopFwdSm90ILi2EN4cute5tupleIJNS5_1CILi1EEES8_S8_EEENS6_IJNS7_ILi64EEESA_SA_EEELi512ENS_10bfloat16_tEfNS_4arch4Sm90ELb1ELb0ELb1ELb1ELb1ELb1ELb1ELb0ELb0ELb1ELb0ELb0EEENS1_21CollectiveEpilogueFwdINS6_IJSA_NS7_ILi512EEESA_EEES9_SC_SE_Li256ELb1ELb1ELb0ELb0EEENS1_36VarlenDynamicPersistentTileSchedulerILi64ELi64ELi256ELi128ELb0ELb1ELb1ELb1ELb1ELb1EEEEEEEEEvNT_6ParamsE)
        /*004c*/ 	.short	0x0380
        /*004e*/ 	.short	0x0b80


	//----- nvinfo : EIATTR_SW_WAR
	.align		4
.L_332:
        /*0050*/ 	.byte	0x04, 0x36
        /*0052*/ 	.short	(.L_334 - .L_333)
.L_333:
        /*0054*/ 	.word	0x00000008
.L_334:


//--------------------- .nv.callgraph             --------------------------
	.section	.nv.callgraph,"",@"SHT_CUDA_CALLGRAPH"
	.align	4
	.sectionentsize	8
	.align		4
        /*0000*/ 	.word	0x00000000
	.align		4
        /*0004*/ 	.word	0xffffffff
	.align		4
        /*0008*/ 	.word	0x00000000
	.align		4
        /*000c*/ 	.word	0xfffffffe
	.align		4
        /*0010*/ 	.word	0x00000000
	.align		4
        /*0014*/ 	.word	0xfffffffd
	.align		4
        /*0018*/ 	.word	0x00000000
	.align		4
        /*001c*/ 	.word	0xfffffffc


//--------------------- .nv.constant4             --------------------------
	.section	.nv.constant4,"a",@progbits
	.align	8
	.align		8
.nv.constant4:
        /*0000*/ 	.dword	_ZN83_INTERNAL_0d86d042_47_flash_fwd_hdim64_512_bf16_paged_softcap_sm90_cu_49158569_33924cuda3std3__45__cpo5beginE
	.align		8
        /*0008*/ 	.dword	_ZN83_INTERNAL_0d86d042_47_flash_fwd_hdim64_512_bf16_paged_softcap_sm90_cu_49158569_33924cuda3std3__45__cpo3endE
	.align		8
        /*0010*/ 	.dword	_ZN83_INTERNAL_0d86d042_47_flash_fwd_hdim64_512_bf16_paged_softcap_sm90_cu_49158569_33924cuda3std3__45__cpo6cbeginE
	.align		8
        /*0018*/ 	.dword	_ZN83_INTERNAL_0d86d042_47_flash_fwd_hdim64_512_bf16_paged_softcap_sm90_cu_49158569_33924cuda3std3__45__cpo4cendE
	.align		8
        /*0020*/ 	.dword	_ZN83_INTERNAL_0d86d042_47_flash_fwd_hdim64_512_bf16_paged_softcap_sm90_cu_49158569_33924cuda3std3__485_GLOBAL__N__0d86d042_47_flash_fwd_hdim64_512_bf16_paged_softcap_sm90_cu_49158569_33926ignoreE
	.align		8
        /*0028*/ 	.dword	_ZN83_INTERNAL_0d86d042_47_flash_fwd_hdim64_512_bf16_paged_softcap_sm90_cu_49158569_33924cuda3std3__419piecewise_constructE
	.align		8
        /*0030*/ 	.dword	_ZN83_INTERNAL_0d86d042_47_flash_fwd_hdim64_512_bf16_paged_softcap_sm90_cu_49158569_33924cuda3std3__48in_placeE
	.align		8
        /*0038*/ 	.dword	_ZN83_INTERNAL_0d86d042_47_flash_fwd_hdim64_512_bf16_paged_softcap_sm90_cu_49158569_33924cuda3std6ranges3__45__cpo4swapE
	.align		8
        /*0040*/ 	.dword	_ZN83_INTERNAL_0d86d042_47_flash_fwd_hdim64_512_bf16_paged_softcap_sm90_cu_49158569_33924cuda3std6ranges3__45__cpo9iter_moveE
	.align		8
        /*0048*/ 	.dword	_ZN83_INTERNAL_0d86d042_47_flash_fwd_hdim64_512_bf16_paged_softcap_sm90_cu_49158569_33924cute7productE
	.align		8
        /*0050*/ 	.dword	_ZN83_INTERNAL_0d86d042_47_flash_fwd_hdim64_512_bf16_paged_softcap_sm90_cu_49158569_33924cute1_E


//--------------------- .text._ZN7cutlass13device_kernelIN5flash11enable_sm90INS1_16FlashAttnFwdSm90INS1_25CollectiveMainloopFwdSm90ILi2EN4cute5tupleIJNS5_1CILi1EEES8_S8_EEENS6_IJNS7_ILi64EEESA_SA_EEELi512ENS_10bfloat16_tEfNS_4arch4Sm90ELb0ELb0ELb1ELb0ELb1ELb0ELb0ELb0ELb0ELb1ELb0ELb0EEENS1_21CollectiveEpilogueFwdINS6_IJSA_NS7_ILi512EEESA_EEES9_SC_SE_Li256ELb0ELb1ELb0ELb0EEENS1_29StaticPersistentTileSchedulerILb0EEEEEEEEEvNT_6ParamsE --------------------------
	.section	.text._ZN7cutlass13device_kernelIN5flash11enable_sm90INS1_16FlashAttnFwdSm90INS1_25CollectiveMainloopFwdSm90ILi2EN4cute5tupleIJNS5_1CILi1EEES8_S8_EEENS6_IJNS7_ILi64EEESA_SA_EEELi512ENS_10bfloat16_tEfNS_4arch4Sm90ELb0ELb0ELb1ELb0ELb1ELb0ELb0ELb0ELb0ELb1ELb0ELb0EEENS1_21CollectiveEpilogueFwdINS6_IJSA_NS7_ILi512EEESA_EEES9_SC_SE_Li256ELb0ELb1ELb0ELb0EEENS1_29StaticPersistentTileSchedulerILb0EEEEEEEEEvNT_6ParamsE,"ax",@progbits
	.align	128
.text._ZN7cutlass13device_kernelIN5flash11enable_sm90INS1_16FlashAttnFwdSm90INS1_25CollectiveMainloopFwdSm90ILi2EN4cute5tupleIJNS5_1CILi1EEES8_S8_EEENS6_IJNS7_ILi64EEESA_SA_EEELi512ENS_10bfloat16_tEfNS_4arch4Sm90ELb0ELb0ELb1ELb0ELb1ELb0ELb0ELb0ELb0ELb1ELb0ELb0EEENS1_21CollectiveEpilogueFwdINS6_IJSA_NS7_ILi512EEESA_EEES9_SC_SE_Li256ELb0ELb1ELb0ELb0EEENS1_29StaticPersistentTileSchedulerILb0EEEEEEEEEvNT_6ParamsE:
        .type           _ZN7cutlass13device_kernelIN5flash11enable_sm90INS1_16FlashAttnFwdSm90INS1_25CollectiveMainloopFwdSm90ILi2EN4cute5tupleIJNS5_1CILi1EEES8_S8_EEENS6_IJNS7_ILi64EEESA_SA_EEELi512ENS_10bfloat16_tEfNS_4arch4Sm90ELb0ELb0ELb1ELb0ELb1ELb0ELb0ELb0ELb0ELb1ELb0ELb0EEENS1_21CollectiveEpilogueFwdINS6_IJSA_NS7_ILi512EEESA_EEES9_SC_SE_Li256ELb0ELb1ELb0ELb0EEENS1_29StaticPersistentTileSchedulerILb0EEEEEEEEEvNT_6ParamsE,@function
        .size           _ZN7cutlass13device_kernelIN5flash11enable_sm90INS1_16FlashAttnFwdSm90INS1_25CollectiveMainloopFwdSm90ILi2EN4cute5tupleIJNS5_1CILi1EEES8_S8_EEENS6_IJNS7_ILi64EEESA_SA_EEELi512ENS_10bfloat16_tEfNS_4arch4Sm90ELb0ELb0ELb1ELb0ELb1ELb0ELb0ELb0ELb0ELb1ELb0ELb0EEENS1_21CollectiveEpilogueFwdINS6_IJSA_NS7_ILi512EEESA_EEES9_SC_SE_Li256ELb0ELb1ELb0ELb0EEENS1_29StaticPersistentTileSchedulerILb0EEEEEEEEEvNT_6ParamsE,(.L_x_18 - _ZN7cutlass13device_kernelIN5flash11enable_sm90INS1_16FlashAttnFwdSm90INS1_25CollectiveMainloopFwdSm90ILi2EN4cute5tupleIJNS5_1CILi1EEES8_S8_EEENS6_IJNS7_ILi64EEESA_SA_EEELi512ENS_10bfloat16_tEfNS_4arch4Sm90ELb0ELb0ELb1ELb0ELb1ELb0ELb0ELb0ELb0ELb1ELb0ELb0EEENS1_21CollectiveEpilogueFwdINS6_IJSA_NS7_ILi512EEESA_EEES9_SC_SE_Li256ELb0ELb1ELb0ELb0EEENS1_29StaticPersistentTileSchedulerILb0EEEEEEEEEvNT_6ParamsE)
        .other          _ZN7cutlass13device_kernelIN5flash11enable_sm90INS1_16FlashAttnFwdSm90INS1_25CollectiveMainloopFwdSm90ILi2EN4cute5tupleIJNS5_1CILi1EEES8_S8_EEENS6_IJNS7_ILi64EEESA_SA_EEELi512ENS_10bfloat16_tEfNS_4arch4Sm90ELb0ELb0ELb1ELb0ELb1ELb0ELb0ELb0ELb0ELb1ELb0ELb0EEENS1_21CollectiveEpilogueFwdINS6_IJSA_NS7_ILi512EEESA_EEES9_SC_SE_Li256ELb0ELb1ELb0ELb0EEENS1_29StaticPersistentTileSchedulerILb0EEEEEEEEEvNT_6ParamsE,@"STO_CUDA_ENTRY STV_DEFAULT"
_ZN7cutlass13device_kernelIN5flash11enable_sm90INS1_16FlashAttnFwdSm90INS1_25CollectiveMainloopFwdSm90ILi2EN4cute5tupleIJNS5_1CILi1EEES8_S8_EEENS6_IJNS7_ILi64EEESA_SA_EEELi512ENS_10bfloat16_tEfNS_4arch4Sm90ELb0ELb0ELb1ELb0ELb1ELb0ELb0ELb0ELb0ELb1ELb0ELb0EEENS1_21CollectiveEpilogueFwdINS6_IJSA_NS7_ILi512EEESA_EEES9_SC_SE_Li256ELb0ELb1ELb0ELb0EEENS1_29StaticPersistentTileSchedulerILb0EEEEEEEEEvNT_6ParamsE:
[----:B------:R-:W-:Y:S01]  /*0000*/  LDC R1, c[0x0][0x37c] ;  /* 0x0000df00ff017b82 */ /* 0x000fe20000000800 */
[----:B------:R-:W-:Y:S05]  /*0010*/  EXIT ;  /* 0x000000000000794d */ /* 0x000fea0003800000 */
.L_x_0:
[----:B------:R-:W-:-:S00]  /*0020*/  BRA `(.L_x_0) ;  /* 0xfffffffc00fc7947 */ /* 0x000fc0000383ffff */
[----:B------:R-:W-:-:S00]  /*0030*/  NOP ;  /* 0x0000000000007918 */ /* 0x000fc00000000000 */
        /* <DEDUP_REMOVED lines=12> */
.L_x_18:


//--------------------- .text._ZN7cutlass13device_kernelIN5flash11enable_sm90INS1_16FlashAttnFwdSm90INS1_25CollectiveMainloopFwdSm90ILi2EN4cute5tupleIJNS5_1CILi1EEES8_S8_EEENS6_IJNS7_ILi64EEESA_SA_EEELi512ENS_10bfloat16_tEfNS_4arch4Sm90ELb0ELb0ELb1ELb0ELb1ELb0ELb1ELb0ELb0ELb1ELb0ELb0EEENS1_21CollectiveEpilogueFwdINS6_IJSA_NS7_ILi512EEESA_EEES9_SC_SE_Li256ELb0ELb1ELb0ELb0EEENS1_29StaticPersistentTileSchedulerILb0EEEEEEEEEvNT_6ParamsE --------------------------
	.section	.text._ZN7cutlass13device_kernelIN5flash11enable_sm90INS1_16FlashAttnFwdSm90INS1_25CollectiveMainloopFwdSm90ILi2EN4cute5tupleIJNS5_1CILi1EEES8_S8_EEENS6_IJNS7_ILi64EEESA_SA_EEELi512ENS_10bfloat16_tEfNS_4arch4Sm90ELb0ELb0ELb1ELb0ELb1ELb0ELb1ELb0ELb0ELb1ELb0ELb0EEENS1_21CollectiveEpilogueFwdINS6_IJSA_NS7_ILi512EEESA_EEES9_SC_SE_Li256ELb0ELb1ELb0ELb0EEENS1_29StaticPersistentTileSchedulerILb0EEEEEEEEEvNT_6ParamsE,"ax",@progbits
	.align	128
.text._ZN7cutlass13device_kernelIN5flash11enable_sm90INS1_16FlashAttnFwdSm90INS1_25CollectiveMainloopFwdSm90ILi2EN4cute5tupleIJNS5_1CILi1EEES8_S8_EEENS6_IJNS7_ILi64EEESA_SA_EEELi512ENS_10bfloat16_tEfNS_4arch4Sm90ELb0ELb0ELb1ELb0ELb1ELb0ELb1ELb0ELb0ELb1ELb0ELb0EEENS1_21CollectiveEpilogueFwdINS6_IJSA_NS7_ILi512EEESA_EEES9_SC_SE_Li256ELb0ELb1ELb0ELb0EEENS1_29StaticPersistentTileSchedulerILb0EEEEEEEEEvNT_6ParamsE:
        .type           _ZN7cutlass13device_kernelIN5flash11enable_sm90INS1_16FlashAttnFwdSm90INS1_25CollectiveMainloopFwdSm90ILi2EN4cute5tupleIJNS5_1CILi1EEES8_S8_EEENS6_IJNS7_ILi64EEESA_SA_EEELi512ENS_10bfloat16_tEfNS_4arch4Sm90ELb0ELb0ELb1ELb0ELb1ELb0ELb1ELb0ELb0ELb1ELb0ELb0EEENS1_21CollectiveEpilogueFwdINS6_IJSA_NS7_ILi512EEESA_EEES9_SC_SE_Li256ELb0ELb1ELb0ELb0EEENS1_29StaticPersistentTileSchedulerILb0EEEEEEEEEvNT_6ParamsE,@function
        .size           _ZN7cutlass13device_kernelIN5flash11enable_sm90INS1_16FlashAttnFwdSm90INS1_25CollectiveMainloopFwdSm90ILi2EN4cute5tupleIJNS5_1CILi1EEES8_S8_EEENS6_IJNS7_ILi64EEESA_SA_EEELi512ENS_10bfloat16_tEfNS_4arch4Sm90ELb0ELb0ELb1ELb0ELb1ELb0ELb1ELb0ELb0ELb1ELb0ELb0EEENS1_21CollectiveEpilogueFwdINS6_IJSA_NS7_ILi512EEESA_EEES9_SC_SE_Li256ELb0ELb1ELb0ELb0EEENS1_29StaticPersistentTileSchedulerILb0EEEEEEEEEvNT_6ParamsE,(.L_x_19 - _ZN7cutlass13device_kernelIN5flash11enable_sm90INS1_16FlashAttnFwdSm90INS1_25CollectiveMainloopFwdSm90ILi2EN4cute5tupleIJNS5_1CILi1EEES8_S8_EEENS6_IJNS7_ILi64EEESA_SA_EEELi512ENS_10bfloat16_tEfNS_4arch4Sm90ELb0ELb0ELb1ELb0ELb1ELb0ELb1ELb0ELb0ELb1ELb0ELb0EEENS1_21CollectiveEpilogueFwdINS6_IJSA_NS7_ILi512EEESA_EEES9_SC_SE_Li256ELb0ELb1ELb0ELb0EEENS1_29StaticPersistentTileSchedulerILb0EEEEEEEEEvNT_6ParamsE)
        .other          _ZN7cutlass13device_kernelIN5flash11enable_sm90INS1_16FlashAttnFwdSm90INS1_25CollectiveMainloopFwdSm90ILi2EN4cute5tupleIJNS5_1CILi1EEES8_S8_EEENS6_IJNS7_ILi64EEESA_SA_EEELi512ENS_10bfloat16_tEfNS_4arch4Sm90ELb0ELb0ELb1ELb0ELb1ELb0ELb1ELb0ELb0ELb1ELb0ELb0EEENS1_21CollectiveEpilogueFwdINS6_IJSA_NS7_ILi512EEESA_EEES9_SC_SE_Li256ELb0ELb1ELb0ELb0EEENS1_29StaticPersistentTileSchedulerILb0EEEEEEEEEvNT_6ParamsE,@"STO_CUDA_ENTRY STV_DEFAULT"
_ZN7cutlass13device_kernelIN5flash11enable_sm90INS1_16FlashAttnFwdSm90INS1_25CollectiveMainloopFwdSm90ILi2EN4cute5tupleIJNS5_1CILi1EEES8_S8_EEENS6_IJNS7_ILi64EEESA_SA_EEELi512ENS_10bfloat16_tEfNS_4arch4Sm90ELb0ELb0ELb1ELb0ELb1ELb0ELb1ELb0ELb0ELb1ELb0ELb0EEENS1_21CollectiveEpilogueFwdINS6_IJSA_NS7_ILi512EEESA_EEES9_SC_SE_Li256ELb0ELb1ELb0ELb0EEENS1_29StaticPersistentTileSchedulerILb0EEEEEEEEEvNT_6ParamsE:
[----:B------:R-:W-:Y:S01]  /*0000*/  LDC R1, c[0x0][0x37c] ;  /* 0x0000df00ff017b82 */ /* 0x000fe20000000800 */
[----:B------:R-:W-:Y:S05]  /*0010*/  EXIT ;  /* 0x000000000000794d */ /* 0x000fea0003800000 */
.L_x_1:
        /* <DEDUP_REMOVED lines=14> */
.L_x_19:


//--------------------- .text._ZN7cutlass13device_kernelIN5flash11enable_sm90INS1_16FlashAttnFwdSm90INS1_25CollectiveMainloopFwdSm90ILi2EN4cute5tupleIJNS5_1CILi1EEES8_S8_EEENS6_IJNS7_ILi64EEESA_SA_EEELi512ENS_10bfloat16_tEfNS_4arch4Sm90ELb0ELb0ELb1ELb1ELb1ELb0ELb0ELb0ELb0ELb1ELb0ELb0EEENS1_21CollectiveEpilogueFwdINS6_IJSA_NS7_ILi512EEESA_EEES9_SC_SE_Li256ELb1ELb1ELb0ELb0EEENS1_36VarlenDynamicPersistentTileSchedulerILi64ELi64ELi256ELi128ELb0ELb1ELb1ELb0ELb1ELb1EEEEEEEEEvNT_6ParamsE --------------------------
	.section	.text._ZN7cutlass13device_kernelIN5flash11enable_sm90INS1_16FlashAttnFwdSm90INS1_25CollectiveMainloopFwdSm90ILi2EN4cute5tupleIJNS5_1CILi1EEES8_S8_EEENS6_IJNS7_ILi64EEESA_SA_EEELi512ENS_10bfloat16_tEfNS_4arch4Sm90ELb0ELb0ELb1ELb1ELb1ELb0ELb0ELb0ELb0ELb1ELb0ELb0EEENS1_21CollectiveEpilogueFwdINS6_IJSA_NS7_ILi512EEESA_EEES9_SC_SE_Li256ELb1ELb1ELb0ELb0EEENS1_36VarlenDynamicPersistentTileSchedulerILi64ELi64ELi256ELi128ELb0ELb1ELb1ELb0ELb1ELb1EEEEEEEEEvNT_6ParamsE,"ax",@progbits
	.align	128
.text._ZN7cutlass13device_kernelIN5flash11enable_sm90INS1_16FlashAttnFwdSm90INS1_25CollectiveMainloopFwdSm90ILi2EN4cute5tupleIJNS5_1CILi1EEES8_S8_EEENS6_IJNS7_ILi64EEESA_SA_EEELi512ENS_10bfloat16_tEfNS_4arch4Sm90ELb0ELb0ELb1ELb1ELb1ELb0ELb0ELb0ELb0ELb1ELb0ELb0EEENS1_21CollectiveEpilogueFwdINS6_IJSA_NS7_ILi512EEESA_EEES9_SC_SE_Li256ELb1ELb1ELb0ELb0EEENS1_36VarlenDynamicPersistentTileSchedulerILi64ELi64ELi256ELi128ELb0ELb1ELb1ELb0ELb1ELb1EEEEEEEEEvNT_6ParamsE:
        .type           _ZN7cutlass13device_kernelIN5flash11enable_sm90INS1_16FlashAttnFwdSm90INS1_25CollectiveMainloopFwdSm90ILi2EN4cute5tupleIJNS5_1CILi1EEES8_S8_EEENS6_IJNS7_ILi64EEESA_SA_EEELi512ENS_10bfloat16_tEfNS_4arch4Sm90ELb0ELb0ELb1ELb1ELb1ELb0ELb0ELb0ELb0ELb1ELb0ELb0EEENS1_21CollectiveEpilogueFwdINS6_IJSA_NS7_ILi512EEESA_EEES9_SC_SE_Li256ELb1ELb1ELb0ELb0EEENS1_36VarlenDynamicPersistentTileSchedulerILi64ELi64ELi256ELi128ELb0ELb1ELb1ELb0ELb1ELb1EEEEEEEEEvNT_6ParamsE,@function
        .size           _ZN7cutlass13device_kernelIN5flash11enable_sm90INS1_16FlashAttnFwdSm90INS1_25CollectiveMainloopFwdSm90ILi2EN4cute5tupleIJNS5_1CILi1EEES8_S8_EEENS6_IJNS7_ILi64EEESA_SA_EEELi512ENS_10bfloat16_tEfNS_4arch4Sm90ELb0ELb0ELb1ELb1ELb1ELb0ELb0ELb0ELb0ELb1ELb0ELb0EEENS1_21CollectiveEpilogueFwdINS6_IJSA_NS7_ILi512EEESA_EEES9_SC_SE_Li256ELb1ELb1ELb0ELb0EEENS1_36VarlenDynamicPersistentTileSchedulerILi64ELi64ELi256ELi128ELb0ELb1ELb1ELb0ELb1ELb1EEEEEEEEEvNT_6ParamsE,(.L_x_20 - _ZN7cutlass13device_kernelIN5flash11enable_sm90INS1_16FlashAttnFwdSm90INS1_25CollectiveMainloopFwdSm90ILi2EN4cute5tupleIJNS5_1CILi1EEES8_S8_EEENS6_IJNS7_ILi64EEESA_SA_EEELi512ENS_10bfloat16_tEfNS_4arch4Sm90ELb0ELb0ELb1ELb1ELb1ELb0ELb0ELb0ELb0ELb1ELb0ELb0EEENS1_21CollectiveEpilogueFwdINS6_IJSA_NS7_ILi512EEESA_EEES9_SC_SE_Li256ELb1ELb1ELb0ELb0EEENS1_36VarlenDynamicPersistentTileSchedulerILi64ELi64ELi256ELi128ELb0ELb1ELb1ELb0ELb1ELb1EEEEEEEEEvNT_6ParamsE)
        .other          _ZN7cutlass13device_kernelIN5flash11enable_sm90INS1_16FlashAttnFwdSm90INS1_25CollectiveMainloopFwdSm90ILi2EN4cute5tupleIJNS5_1CILi1EEES8_S8_EEENS6_IJNS7_ILi64EEESA_SA_EEELi512ENS_10bfloat16_tEfNS_4arch4Sm90ELb0ELb0ELb1ELb1ELb1ELb0ELb0ELb0ELb0ELb1ELb0ELb0EEENS1_21CollectiveEpilogueFwdINS6_IJSA_NS7_ILi512EEESA_EEES9_SC_SE_Li256ELb1ELb1ELb0ELb0EEENS1_36VarlenDynamicPersistentTileSchedulerILi64ELi64ELi256ELi128ELb0ELb1ELb1ELb0ELb1ELb1EEEEEEEEEvNT_6ParamsE,@"STO_CUDA_ENTRY STV_DEFAULT"
_ZN7cutlass13device_kernelIN5flash11enable_sm90INS1_16FlashAttnFwdSm90INS1_25CollectiveMainloopFwdSm90ILi2EN4cute5tupleIJNS5_1CILi1EEES8_S8_EEENS6_IJNS7_ILi64EEESA_SA_EEELi512ENS_10bfloat16_tEfNS_4arch4Sm90ELb0ELb0ELb1ELb1ELb1ELb0ELb0ELb0ELb0ELb1ELb0ELb0EEENS1_21CollectiveEpilogueFwdINS6_IJSA_NS7_ILi512EEESA_EEES9_SC_SE_Li256ELb1ELb1ELb0ELb0EEENS1_36VarlenDynamicPersistentTileSchedulerILi64ELi64ELi256ELi128ELb0ELb1ELb1ELb0ELb1ELb1EEEEEEEEEvNT_6ParamsE:
[----:B------:R-:W-:Y:S01]  /*0000*/  LDC R1, c[0x0][0x37c] ;  /* 0x0000df00ff017b82 */ /* 0x000fe20000000800 */
[----:B------:R-:W-:Y:S05]  /*0010*/  EXIT ;  /* 0x000000000000794d */ /* 0x000fea0003800000 */
.L_x_2:
        /* <DEDUP_REMOVED lines=14> */
.L_x_20:


//--------------------- .text._ZN7cutlass13device_kernelIN5flash11enable_sm90INS1_16FlashAttnFwdSm90INS1_25CollectiveMainloopFwdSm90ILi2EN4cute5tupleIJNS5_1CILi1EEES8_S8_EEENS6_IJNS7_ILi64EEESA_SA_EEELi512ENS_10bfloat16_tEfNS_4arch4Sm90ELb0ELb0ELb1ELb1ELb1ELb1ELb0ELb0ELb0ELb1ELb0ELb0EEENS1_21CollectiveEpilogueFwdINS6_IJSA_NS7_ILi512EEESA_EEES9_SC_SE_Li256ELb1ELb1ELb0ELb0EEENS1_36VarlenDynamicPersistentTileSchedulerILi64ELi64ELi256ELi128ELb0ELb1ELb1ELb0ELb1ELb1EEEEEEEEEvNT_6ParamsE --------------------------
	.section	.text._ZN7cutlass13device_kernelIN5flash11enable_sm90INS1_16FlashAttnFwdSm90INS1_25CollectiveMainloopFwdSm90ILi2EN4cute5tupleIJNS5_1CILi1EEES8_S8_EEENS6_IJNS7_ILi64EEESA_SA_EEELi512ENS_10bfloat16_tEfNS_4arch4Sm90ELb0ELb0ELb1ELb1ELb1ELb1ELb0ELb0ELb0ELb1ELb0ELb0EEENS1_21CollectiveEpilogueFwdINS6_IJSA_NS7_ILi512EEESA_EEES9_SC_SE_Li256ELb1ELb1ELb0ELb0EEENS1_36VarlenDynamicPersistentTileSchedulerILi64ELi64ELi256ELi128ELb0ELb1ELb1ELb0ELb1ELb1EEEEEEEEEvNT_6ParamsE,"ax",@progbits
	.align	128
.text._ZN7cutlass13device_kernelIN5flash11enable_sm90INS1_16FlashAttnFwdSm90INS1_25CollectiveMainloopFwdSm90ILi2EN4cute5tupleIJNS5_1CILi1EEES8_S8_EEENS6_IJNS7_ILi64EEESA_SA_EEELi512ENS_10bfloat16_tEfNS_4arch4Sm90ELb0ELb0ELb1ELb1ELb1ELb1ELb0ELb0ELb0ELb1ELb0ELb0EEENS1_21CollectiveEpilogueFwdINS6_IJSA_NS7_ILi512EEESA_EEES9_SC_SE_Li256ELb1ELb1ELb0ELb0EEENS1_36VarlenDynamicPersistentTileSchedulerILi64ELi64ELi256ELi128ELb0ELb1ELb1ELb0ELb1ELb1EEEEEEEEEvNT_6ParamsE:
        .type           _ZN7cutlass13device_kernelIN5flash11enable_sm90INS1_16FlashAttnFwdSm90INS1_25CollectiveMainloopFwdSm90ILi2EN4cute5tupleIJNS5_1CILi1EEES8_S8_EEENS6_IJNS7_ILi64EEESA_SA_EEELi512ENS_10bfloat16_tEfNS_4arch4Sm90ELb0ELb0ELb1ELb1ELb1ELb1ELb0ELb0ELb0ELb1ELb0ELb0EEENS1_21CollectiveEpilogueFwdINS6_IJSA_NS7_ILi512EEESA_EEES9_SC_SE_Li256ELb1ELb1ELb0ELb0EEENS1_36VarlenDynamicPersistentTileSchedulerILi64ELi64ELi256ELi128ELb0ELb1ELb1ELb0ELb1ELb1EEEEEEEEEvNT_6ParamsE,@function
        .size           _ZN7cutlass13device_kernelIN5flash11enable_sm90INS1_16FlashAttnFwdSm90INS1_25CollectiveMainloopFwdSm90ILi2EN4cute5tupleIJNS5_1CILi1EEES8_S8_EEENS6_IJNS7_ILi64EEESA_SA_EEELi512ENS_10bfloat16_tEfNS_4arch4Sm90ELb0ELb0ELb1ELb1ELb1ELb1ELb0ELb0ELb0ELb1ELb0ELb0EEENS1_21CollectiveEpilogueFwdINS6_IJSA_NS7_ILi512EEESA_EEES9_SC_SE_Li256ELb1ELb1ELb0ELb0EEENS1_36VarlenDynamicPersistentTileSchedulerILi64ELi64ELi256ELi128ELb0ELb1ELb1ELb0ELb1ELb1EEEEEEEEEvNT_6ParamsE,(.L_x_21 - _ZN7cutlass13device_kernelIN5flash11enable_sm90INS1_16FlashAttnFwdSm90INS1_25CollectiveMainloopFwdSm90ILi2EN4cute5tupleIJNS5_1CILi1EEES8_S8_EEENS6_IJNS7_ILi64EEESA_SA_EEELi512ENS_10bfloat16_tEfNS_4arch4Sm90ELb0ELb0ELb1ELb1ELb1ELb1ELb0ELb0ELb0ELb1ELb0ELb0EEENS1_21CollectiveEpilogueFwdINS6_IJSA_NS7_ILi512EEESA_EEES9_SC_SE_Li256ELb1ELb1ELb0ELb0EEENS1_36VarlenDynamicPersistentTileSchedulerILi64ELi64ELi256ELi128ELb0ELb1ELb1ELb0ELb1ELb1EEEEEEEEEvNT_6ParamsE)
        .other          _ZN7cutlass13device_kernelIN5flash11enable_sm90INS1_16FlashAttnFwdSm90INS1_25CollectiveMainloopFwdSm90ILi2EN4cute5tupleIJNS5_1CILi1EEES8_S8_EEENS6_IJNS7_ILi64EEESA_SA_EEELi512ENS_10bfloat16_tEfNS_4arch4Sm90ELb0ELb0ELb1ELb1ELb1ELb1ELb0ELb0ELb0ELb1ELb0ELb0EEENS1_21CollectiveEpilogueFwdINS6_IJSA_NS7_ILi512EEESA_EEES9_SC_SE_Li256ELb1ELb1ELb0ELb0EEENS1_36VarlenDynamicPersistentTileSchedulerILi64ELi64ELi256ELi128ELb0ELb1ELb1ELb0ELb1ELb1EEEEEEEEEvNT_6ParamsE,@"STO_CUDA_ENTRY STV_DEFAULT"
_ZN7cutlass13device_kernelIN5flash11enable_sm90INS1_16FlashAttnFwdSm90INS1_25CollectiveMainloopFwdSm90ILi2EN4cute5tupleIJNS5_1CILi1EEES8_S8_EEENS6_IJNS7_ILi64EEESA_SA_EEELi512ENS_10bfloat16_tEfNS_4arch4Sm90ELb0ELb0ELb1ELb1ELb1ELb1ELb0ELb0ELb0ELb1ELb0ELb0EEENS1_21CollectiveEpilogueFwdINS6_IJSA_NS7_ILi512EEESA_EEES9_SC_SE_Li256ELb1ELb1ELb0ELb0EEENS1_36VarlenDynamicPersistentTileSchedulerILi64ELi64ELi256ELi128ELb0ELb1ELb1ELb0ELb1ELb1EEEEEEEEEvNT_6ParamsE:
[----:B------:R-:W-:Y:S01]  /*0000*/  LDC R1, c[0x0][0x37c] ;  /* 0x0000df00ff017b82 */ /* 0x000fe20000000800 */
[----:B------:R-:W-:Y:S05]  /*0010*/  EXIT ;  /* 0x000000000000794d */ /* 0x000fea0003800000 */
.L_x_3:
        /* <DEDUP_REMOVED lines=14> */
.L_x_21:


//--------------------- .text._ZN7cutlass13device_kernelIN5flash11enable_sm90INS1_16FlashAttnFwdSm90INS1_25CollectiveMainloopFwdSm90ILi2EN4cute5tupleIJNS5_1CILi1EEES8_S8_EEENS6_IJNS7_ILi64EEESA_SA_EEELi512ENS_10bfloat16_tEfNS_4arch4Sm90ELb0ELb0ELb1ELb1ELb1ELb0ELb1ELb0ELb0ELb1ELb0ELb0EEENS1_21CollectiveEpilogueFwdINS6_IJSA_NS7_ILi512EEESA_EEES9_SC_SE_Li256ELb1ELb1ELb0ELb0EEENS1_36VarlenDynamicPersistentTileSchedulerILi64ELi64ELi256ELi128ELb0ELb1ELb1ELb0ELb1ELb1EEEEEEEEEvNT_6ParamsE --------------------------
	.section	.text._ZN7cutlass13device_kernelIN5flash11enable_sm90INS1_16FlashAttnFwdSm90INS1_25CollectiveMainloopFwdSm90ILi2EN4cute5tupleIJNS5_1CILi1EEES8_S8_EEENS6_IJNS7_ILi64EEESA_SA_EEELi512ENS_10bfloat16_tEfNS_4arch4Sm90ELb0ELb0ELb1ELb1ELb1ELb0ELb1ELb0ELb0ELb1ELb0ELb0EEENS1_21CollectiveEpilogueFwdINS6_IJSA_NS7_ILi512EEESA_EEES9_SC_SE_Li256ELb1ELb1ELb0ELb0EEENS1_36VarlenDynamicPersistentTileSchedulerILi64ELi64ELi256ELi128ELb0ELb1ELb1ELb0ELb1ELb1EEEEEEEEEvNT_6ParamsE,"ax",@progbits
	.align	128
.text._ZN7cutlass13device_kernelIN5flash11enable_sm90INS1_16FlashAttnFwdSm90INS1_25CollectiveMainloopFwdSm90ILi2EN4cute5tupleIJNS5_1CILi1EEES8_S8_EEENS6_IJNS7_ILi64EEESA_SA_EEELi512ENS_10bfloat16_tEfNS_4arch4Sm90ELb0ELb0ELb1ELb1ELb1ELb0ELb1ELb0ELb0ELb1ELb0ELb0EEENS1_21CollectiveEpilogueFwdINS6_IJSA_NS7_ILi512EEESA_EEES9_SC_SE_Li256ELb1ELb1ELb0ELb0EEENS1_36VarlenDynamicPersistentTileSchedulerILi64ELi64ELi256ELi128ELb0ELb1ELb1ELb0ELb1ELb1EEEEEEEEEvNT_6ParamsE:
        .type           _ZN7cutlass13device_kernelIN5flash11enable_sm90INS1_16FlashAttnFwdSm90INS1_25CollectiveMainloopFwdSm90ILi2EN4cute5tupleIJNS5_1CILi1EEES8_S8_EEENS6_IJNS7_ILi64EEESA_SA_EEELi512ENS_10bfloat16_tEfNS_4arch4Sm90ELb0ELb0ELb1ELb1ELb1ELb0ELb1ELb0ELb0ELb1ELb0ELb0EEENS1_21CollectiveEpilogueFwdINS6_IJSA_NS7_ILi512EEESA_EEES9_SC_SE_Li256ELb1ELb1ELb0ELb0EEENS1_36VarlenDynamicPersistentTileSchedulerILi64ELi64ELi256ELi128ELb0ELb1ELb1ELb0ELb1ELb1EEEEEEEEEvNT_6ParamsE,@function
        .size           _ZN7cutlass13device_kernelIN5flash11enable_sm90INS1_16FlashAttnFwdSm90INS1_25CollectiveMainloopFwdSm90ILi2EN4cute5tupleIJNS5_1CILi1EEES8_S8_EEENS6_IJNS7_ILi64EEESA_SA_EEELi512ENS_10bfloat16_tEfNS_4arch4Sm90ELb0ELb0ELb1ELb1ELb1ELb0ELb1ELb0ELb0ELb1ELb0ELb0EEENS1_21CollectiveEpilogueFwdINS6_IJSA_NS7_ILi512EEESA_EEES9_SC_SE_Li256ELb1ELb1ELb0ELb0EEENS1_36VarlenDynamicPersistentTileSchedulerILi64ELi64ELi256ELi128ELb0ELb1ELb1ELb0ELb1ELb1EEEEEEEEEvNT_6ParamsE,(.L_x_22 - _ZN7cutlass13device_kernelIN5flash11enable_sm90INS1_16FlashAttnFwdSm90INS1_25CollectiveMainloopFwdSm90ILi2EN4cute5tupleIJNS5_1CILi1EEES8_S8_EEENS6_IJNS7_ILi64EEESA_SA_EEELi512ENS_10bfloat16_tEfNS_4arch4Sm90ELb0ELb0ELb1ELb1ELb1ELb0ELb1ELb0ELb0ELb1ELb0ELb0EEENS1_21CollectiveEpilogueFwdINS6_IJSA_NS7_ILi512EEESA_EEES9_SC_SE_Li256ELb1ELb1ELb0ELb0EEENS1_36VarlenDynamicPersistentTileSchedulerILi64ELi64ELi256ELi128ELb0ELb1ELb1ELb0ELb1ELb1EEEEEEEEEvNT_6ParamsE)
        .other          _ZN7cutlass13device_kernelIN5flash11enable_sm90INS1_16FlashAttnFwdSm90INS1_25CollectiveMainloopFwdSm90ILi2EN4cute5tupleIJNS5_1CILi1EEES8_S8_EEENS6_IJNS7_ILi64EEESA_SA_EEELi512ENS_10bfloat16_tEfNS_4arch4Sm90ELb0ELb0ELb1ELb1ELb1ELb0ELb1ELb0ELb0ELb1ELb0ELb0EEENS1_21CollectiveEpilogueFwdINS6_IJSA_NS7_ILi512EEESA_EEES9_SC_SE_Li256ELb1ELb1ELb0ELb0EEENS1_36VarlenDynamicPersistentTileSchedulerILi64ELi64ELi256ELi128ELb0ELb1ELb1ELb0ELb1ELb1EEEEEEEEEvNT_6ParamsE,@"STO_CUDA_ENTRY STV_DEFAULT"
_ZN7cutlass13device_kernelIN5flash11enable_sm90INS1_16FlashAttnFwdSm90INS1_25CollectiveMainloopFwdSm90ILi2EN4cute5tupleIJNS5_1CILi1EEES8_S8_EEENS6_IJNS7_ILi64EEESA_SA_EEELi512ENS_10bfloat16_tEfNS_4arch4Sm90ELb0ELb0ELb1ELb1ELb1ELb0ELb1ELb0ELb0ELb1ELb0ELb0EEENS1_21CollectiveEpilogueFwdINS6_IJSA_NS7_ILi512EEESA_EEES9_SC_SE_Li256ELb1ELb1ELb0ELb0EEENS1_36VarlenDynamicPersistentTileSchedulerILi64ELi64ELi256ELi128ELb0ELb1ELb1ELb0ELb1ELb1EEEEEEEEEvNT_6ParamsE:
[----:B------:R-:W-:Y:S01]  /*0000*/  LDC R1, c[0x0][0x37c] ;  /* 0x0000df00ff017b82 */ /* 0x000fe20000000800 */
[----:B------:R-:W-:Y:S05]  /*0010*/  EXIT ;  /* 0x000000000000794d */ /* 0x000fea0003800000 */
.L_x_4:
        /* <DEDUP_REMOVED lines=14> */
.L_x_22:


//--------------------- .text._ZN7cutlass13device_kernelIN5flash11enable_sm90INS1_16FlashAttnFwdSm90INS1_25CollectiveMainloopFwdSm90ILi2EN4cute5tupleIJNS5_1CILi1EEES8_S8_EEENS6_IJNS7_ILi64EEESA_SA_EEELi512ENS_10bfloat16_tEfNS_4arch4Sm90ELb0ELb0ELb1ELb1ELb1ELb1ELb1ELb0ELb0ELb1ELb0ELb0EEENS1_21CollectiveEpilogueFwdINS6_IJSA_NS7_ILi512EEESA_EEES9_SC_SE_Li256ELb1ELb1ELb0ELb0EEENS1_36VarlenDynamicPersistentTileSchedulerILi64ELi64ELi256ELi128ELb0ELb1ELb1ELb0ELb1ELb1EEEEEEEEEvNT_6ParamsE --------------------------
	.section	.text._ZN7cutlass13device_kernelIN5flash11enable_sm90INS1_16FlashAttnFwdSm90INS1_25CollectiveMainloopFwdSm90ILi2EN4cute5tupleIJNS5_1CILi1EEES8_S8_EEENS6_IJNS7_ILi64EEESA_SA_EEELi512ENS_10bfloat16_tEfNS_4arch4Sm90ELb0ELb0ELb1ELb1ELb1ELb1ELb1ELb0ELb0ELb1ELb0ELb0EEENS1_21CollectiveEpilogueFwdINS6_IJSA_NS7_ILi512EEESA_EEES9_SC_SE_Li256ELb1ELb1ELb0ELb0EEENS1_36VarlenDynamicPersistentTileSchedulerILi64ELi64ELi256ELi128ELb0ELb1ELb1ELb0ELb1ELb1EEEEEEEEEvNT_6ParamsE,"ax",@progbits
	.align	128
.text._ZN7cutlass13device_kernelIN5flash11enable_sm90INS1_16FlashAttnFwdSm90INS1_25CollectiveMainloopFwdSm90ILi2EN4cute5tupleIJNS5_1CILi1EEES8_S8_EEENS6_IJNS7_ILi64EEESA_SA_EEELi512ENS_10bfloat16_tEfNS_4arch4Sm90ELb0ELb0ELb1ELb1ELb1ELb1ELb1ELb0ELb0ELb1ELb0ELb0EEENS1_21CollectiveEpilogueFwdINS6_IJSA_NS7_ILi512EEESA_EEES9_SC_SE_Li256ELb1ELb1ELb0ELb0EEENS1_36VarlenDynamicPersistentTileSchedulerILi64ELi64ELi256ELi128ELb0ELb1ELb1ELb0ELb1ELb1EEEEEEEEEvNT_6ParamsE:
        .type           _ZN7cutlass13device_kernelIN5flash11enable_sm90INS1_16FlashAttnFwdSm90INS1_25CollectiveMainloopFwdSm90ILi2EN4cute5tupleIJNS5_1CILi1EEES8_S8_EEENS6_IJNS7_ILi64EEESA_SA_EEELi512ENS_10bfloat16_tEfNS_4arch4Sm90ELb0ELb0ELb1ELb1ELb1ELb1ELb1ELb0ELb0ELb1ELb0ELb0EEENS1_21CollectiveEpilogueFwdINS6_IJSA_NS7_ILi512EEESA_EEES9_SC_SE_Li256ELb1ELb1ELb0ELb0EEENS1_36VarlenDynamicPersistentTileSchedulerILi64ELi64ELi256ELi128ELb0ELb1ELb1ELb0ELb1ELb1EEEEEEEEEvNT_6ParamsE,@function
        .size           _ZN7cutlass13device_kernelIN5flash11enable_sm90INS1_16FlashAttnFwdSm90INS1_25CollectiveMainloopFwdSm90ILi2EN4cute5tupleIJNS5_1CILi1EEES8_S8_EEENS6_IJNS7_ILi64EEESA_SA_EEELi512ENS_10bfloat16_tEfNS_4arch4Sm90ELb0ELb0ELb1ELb1ELb1ELb1ELb1ELb0ELb0ELb1ELb0ELb0EEENS1_21CollectiveEpilogueFwdINS6_IJSA_NS7_ILi512EEESA_EEES9_SC_SE_Li256ELb1ELb1ELb0ELb0EEENS1_36VarlenDynamicPersistentTileSchedulerILi64ELi64ELi256ELi128ELb0ELb1ELb1ELb0ELb1ELb1EEEEEEEEEvNT_6ParamsE,(.L_x_23 - _ZN7cutlass13device_kernelIN5flash11enable_sm90INS1_16FlashAttnFwdSm90INS1_25CollectiveMainloopFwdSm90ILi2EN4cute5tupleIJNS5_1CILi1EEES8_S8_EEENS6_IJNS7_ILi64EEESA_SA_EEELi512ENS_10bfloat16_tEfNS_4arch4Sm90ELb0ELb0ELb1ELb1ELb1ELb1ELb1ELb0ELb0ELb1ELb0ELb0EEENS1_21CollectiveEpilogueFwdINS6_IJSA_NS7_ILi512EEESA_EEES9_SC_SE_Li256ELb1ELb1ELb0ELb0EEENS1_36VarlenDynamicPersistentTileSchedulerILi64ELi64ELi256ELi128ELb0ELb1ELb1ELb0ELb1ELb1EEEEEEEEEvNT_6ParamsE)
        .other          _ZN7cutlass13device_kernelIN5flash11enable_sm90INS1_16FlashAttnFwdSm90INS1_25CollectiveMainloopFwdSm90ILi2EN4cute5tupleIJNS5_1CILi1EEES8_S8_EEENS6_IJNS7_ILi64EEESA_SA_EEELi512ENS_10bfloat16_tEfNS_4arch4Sm90ELb0ELb0ELb1ELb1ELb1ELb1ELb1ELb0ELb0ELb1ELb0ELb0EEENS1_21CollectiveEpilogueFwdINS6_IJSA_NS7_ILi512EEESA_EEES9_SC_SE_Li256ELb1ELb1ELb0ELb0EEENS1_36VarlenDynamicPersistentTileSchedulerILi64ELi64ELi256ELi128ELb0ELb1ELb1ELb0ELb1ELb1EEEEEEEEEvNT_6ParamsE,@"STO_CUDA_ENTRY STV_DEFAULT"
_ZN7cutlass13device_kernelIN5flash11enable_sm90INS1_16FlashAttnFwdSm90INS1_25CollectiveMainloopFwdSm90ILi2EN4cute5tupleIJNS5_1CILi1EEES8_S8_EEENS6_IJNS7_ILi64EEESA_SA_EEELi512ENS_10bfloat16_tEfNS_4arch4Sm90ELb0ELb0ELb1ELb1ELb1ELb1ELb1ELb0ELb0ELb1ELb0ELb0EEENS1_21CollectiveEpilogueFwdINS6_IJSA_NS7_ILi512EEESA_EEES9_SC_SE_Li256ELb1ELb1ELb0ELb0EEENS1_36VarlenDynamicPersistentTileSchedulerILi64ELi64ELi256ELi128ELb0ELb1ELb1ELb0ELb1ELb1EEEEEEEEEvNT_6ParamsE:
[----:B------:R-:W-:Y:S01]  /*0000*/  LDC R1, c[0x0][0x37c] ;  /* 0x0000df00ff017b82 */ /* 0x000fe20000000800 */
[----:B------:R-:W-:Y:S05]  /*0010*/  EXIT ;  /* 0x000000000000794d */ /* 0x000fea0003800000 */
.L_x_5:
        /* <DEDUP_REMOVED lines=14> */
.L_x_23:


//--------------------- .text._ZN7cutlass13device_kernelIN5flash11enable_sm90INS1_16FlashAttnFwdSm90INS1_25CollectiveMainloopFwdSm90ILi2EN4cute5tupleIJNS5_1CILi1EEES8_S8_EEENS6_IJNS7_ILi64EEESA_SA_EEELi512ENS_10bfloat16_tEfNS_4arch4Sm90ELb0ELb1ELb1ELb0ELb1ELb0ELb0ELb0ELb0ELb1ELb0ELb0EEENS1_21CollectiveEpilogueFwdINS6_IJSA_NS7_ILi512EEESA_EEES9_SC_SE_Li256ELb0ELb1ELb0ELb0EEENS1_30DynamicPersistentTileSchedulerILi256ELi128ELb0ELb1ELb1EEEEEEEEEvNT_6ParamsE --------------------------
	.section	.text._ZN7cutlass13device_kernelIN5flash11enable_sm90INS1_16FlashAttnFwdSm90INS1_25CollectiveMainloopFwdSm90ILi2EN4cute5tupleIJNS5_1CILi1EEES8_S8_EEENS6_IJNS7_ILi64EEESA_SA_EEELi512ENS_10bfloat16_tEfNS_4arch4Sm90ELb0ELb1ELb1ELb0ELb1ELb0ELb0ELb0ELb0ELb1ELb0ELb0EEENS1_21CollectiveEpilogueFwdINS6_IJSA_NS7_ILi512EEESA_EEES9_SC_SE_Li256ELb0ELb1ELb0ELb0EEENS1_30DynamicPersistentTileSchedulerILi256ELi128ELb0ELb1ELb1EEEEEEEEEvNT_6ParamsE,"ax",@progbits
	.align	128
.text._ZN7cutlass13device_kernelIN5flash11enable_sm90INS1_16FlashAttnFwdSm90INS1_25CollectiveMainloopFwdSm90ILi2EN4cute5tupleIJNS5_1CILi1EEES8_S8_EEENS6_IJNS7_ILi64EEESA_SA_EEELi512ENS_10bfloat16_tEfNS_4arch4Sm90ELb0ELb1ELb1ELb0ELb1ELb0ELb0ELb0ELb0ELb1ELb0ELb0EEENS1_21CollectiveEpilogueFwdINS6_IJSA_NS7_ILi512EEESA_EEES9_SC_SE_Li256ELb0ELb1ELb0ELb0EEENS1_30DynamicPersistentTileSchedulerILi256ELi128ELb0ELb1ELb1EEEEEEEEEvNT_6ParamsE:
        .type           _ZN7cutlass13device_kernelIN5flash11enable_sm90INS1_16FlashAttnFwdSm90INS1_25CollectiveMainloopFwdSm90ILi2EN4cute5tupleIJNS5_1CILi1EEES8_S8_EEENS6_IJNS7_ILi64EEESA_SA_EEELi512ENS_10bfloat16_tEfNS_4arch4Sm90ELb0ELb1ELb1ELb0ELb1ELb0ELb0ELb0ELb0ELb1ELb0ELb0EEENS1_21CollectiveEpilogueFwdINS6_IJSA_NS7_ILi512EEESA_EEES9_SC_SE_Li256ELb0ELb1ELb0ELb0EEENS1_30DynamicPersistentTileSchedulerILi256ELi128ELb0ELb1ELb1EEEEEEEEEvNT_6ParamsE,@function
        .size           _ZN7cutlass13device_kernelIN5flash11enable_sm90INS1_16FlashAttnFwdSm90INS1_25CollectiveMainloopFwdSm90ILi2EN4cute5tupleIJNS5_1CILi1EEES8_S8_EEENS6_IJNS7_ILi64EEESA_SA_EEELi512ENS_10bfloat16_tEfNS_4arch4Sm90ELb0ELb1ELb1ELb0ELb1ELb0ELb0ELb0ELb0ELb1ELb0ELb0EEENS1_21CollectiveEpilogueFwdINS6_IJSA_NS7_ILi512EEESA_EEES9_SC_SE_Li256ELb0ELb1ELb0ELb0EEENS1_30DynamicPersistentTileSchedulerILi256ELi128ELb0ELb1ELb1EEEEEEEEEvNT_6ParamsE,(.L_x_24 - _ZN7cutlass13device_kernelIN5flash11enable_sm90INS1_16FlashAttnFwdSm90INS1_25CollectiveMainloopFwdSm90ILi2EN4cute5tupleIJNS5_1CILi1EEES8_S8_EEENS6_IJNS7_ILi64EEESA_SA_EEELi512ENS_10bfloat16_tEfNS_4arch4Sm90ELb0ELb1ELb1ELb0ELb1ELb0ELb0ELb0ELb0ELb1ELb0ELb0EEENS1_21CollectiveEpilogueFwdINS6_IJSA_NS7_ILi512EEESA_EEES9_SC_SE_Li256ELb0ELb1ELb0ELb0EEENS1_30DynamicPersistentTileSchedulerILi256ELi128ELb0ELb1ELb1EEEEEEEEEvNT_6ParamsE)
        .other          _ZN7cutlass13device_kernelIN5flash11enable_sm90INS1_16FlashAttnFwdSm90INS1_25CollectiveMainloopFwdSm90ILi2EN4cute5tupleIJNS5_1CILi1EEES8_S8_EEENS6_IJNS7_ILi64EEESA_SA_EEELi512ENS_10bfloat16_tEfNS_4arch4Sm90ELb0ELb1ELb1ELb0ELb1ELb0ELb0ELb0ELb0ELb1ELb0ELb0EEENS1_21CollectiveEpilogueFwdINS6_IJSA_NS7_ILi512EEESA_EEES9_SC_SE_Li256ELb0ELb1ELb0ELb0EEENS1_30DynamicPersistentTileSchedulerILi256ELi128ELb0ELb1ELb1EEEEEEEEEvNT_6ParamsE,@"STO_CUDA_ENTRY STV_DEFAULT"
_ZN7cutlass13device_kernelIN5flash11enable_sm90INS1_16FlashAttnFwdSm90INS1_25CollectiveMainloopFwdSm90ILi2EN4cute5tupleIJNS5_1CILi1EEES8_S8_EEENS6_IJNS7_ILi64EEESA_SA_EEELi512ENS_10bfloat16_tEfNS_4arch4Sm90ELb0ELb1ELb1ELb0ELb1ELb0ELb0ELb0ELb0ELb1ELb0ELb0EEENS1_21CollectiveEpilogueFwdINS6_IJSA_NS7_ILi512EEESA_EEES9_SC_SE_Li256ELb0ELb1ELb0ELb0EEENS1_30DynamicPersistentTileSchedulerILi256ELi128ELb0ELb1ELb1EEEEEEEEEvNT_6ParamsE:
[----:B------:R-:W-:Y:S01]  /*0000*/  LDC R1, c[0x0][0x37c] ;  /* 0x0000df00ff017b82 */ /* 0x000fe20000000800 */
[----:B------:R-:W-:Y:S05]  /*0010*/  EXIT ;  /* 0x000000000000794d */ /* 0x000fea0003800000 */
.L_x_6:
        /* <DEDUP_REMOVED lines=14> */
.L_x_24:


//--------------------- .text._ZN7cutlass13device_kernelIN5flash11enable_sm90INS1_16FlashAttnFwdSm90INS1_25CollectiveMainloopFwdSm90ILi2EN4cute5tupleIJNS5_1CILi1EEES8_S8_EEENS6_IJNS7_ILi64EEESA_SA_EEELi512ENS_10bfloat16_tEfNS_4arch4Sm90ELb0ELb1ELb1ELb0ELb1ELb0ELb1ELb0ELb0ELb1ELb0ELb0EEENS1_21CollectiveEpilogueFwdINS6_IJSA_NS7_ILi512EEESA_EEES9_SC_SE_Li256ELb0ELb1ELb0ELb0EEENS1_30DynamicPersistentTileSchedulerILi256ELi128ELb0ELb1ELb1EEEEEEEEEvNT_6ParamsE --------------------------
	.section	.text._ZN7cutlass13device_kernelIN5flash11enable_sm90INS1_16FlashAttnFwdSm90INS1_25CollectiveMainloopFwdSm90ILi2EN4cute5tupleIJNS5_1CILi1EEES8_S8_EEENS6_IJNS7_ILi64EEESA_SA_EEELi512ENS_10bfloat16_tEfNS_4arch4Sm90ELb0ELb1ELb1ELb0ELb1ELb0ELb1ELb0ELb0ELb1ELb0ELb0EEENS1_21CollectiveEpilogueFwdINS6_IJSA_NS7_ILi512EEESA_EEES9_SC_SE_Li256ELb0ELb1ELb0ELb0EEENS1_30DynamicPersistentTileSchedulerILi256ELi128ELb0ELb1ELb1EEEEEEEEEvNT_6ParamsE,"ax",@progbits
	.align	128
.text._ZN7cutlass13device_kernelIN5flash11enable_sm90INS1_16FlashAttnFwdSm90INS1_25CollectiveMainloopFwdSm90ILi2EN4cute5tupleIJNS5_1CILi1EEES8_S8_EEENS6_IJNS7_ILi64EEESA_SA_EEELi512ENS_10bfloat16_tEfNS_4arch4Sm90ELb0ELb1ELb1ELb0ELb1ELb0ELb1ELb0ELb0ELb1ELb0ELb0EEENS1_21CollectiveEpilogueFwdINS6_IJSA_NS7_ILi512EEESA_EEES9_SC_SE_Li256ELb0ELb1ELb0ELb0EEENS1_30DynamicPersistentTileSchedulerILi256ELi128ELb0ELb1ELb1EEEEEEEEEvNT_6ParamsE:
        .type           _ZN7cutlass13device_kernelIN5flash11enable_sm90INS1_16FlashAttnFwdSm90INS1_25CollectiveMainloopFwdSm90ILi2EN4cute5tupleIJNS5_1CILi1EEES8_S8_EEENS6_IJNS7_ILi64EEESA_SA_EEELi512ENS_10bfloat16_tEfNS_4arch4Sm90ELb0ELb1ELb1ELb0ELb1ELb0ELb1ELb0ELb0ELb1ELb0ELb0EEENS1_21CollectiveEpilogueFwdINS6_IJSA_NS7_ILi512EEESA_EEES9_SC_SE_Li256ELb0ELb1ELb0ELb0EEENS1_30DynamicPersistentTileSchedulerILi256ELi128ELb0ELb1ELb1EEEEEEEEEvNT_6ParamsE,@function
        .size           _ZN7cutlass13device_kernelIN5flash11enable_sm90INS1_16FlashAttnFwdSm90INS1_25CollectiveMainloopFwdSm90ILi2EN4cute5tupleIJNS5_1CILi1EEES8_S8_EEENS6_IJNS7_ILi64EEESA_SA_EEELi512ENS_10bfloat16_tEfNS_4arch4Sm90ELb0ELb1ELb1ELb0ELb1ELb0ELb1ELb0ELb0ELb1ELb0ELb0EEENS1_21CollectiveEpilogueFwdINS6_IJSA_NS7_ILi512EEESA_EEES9_SC_SE_Li256ELb0ELb1ELb0ELb0EEENS1_30DynamicPersistentTileSchedulerILi256ELi128ELb0ELb1ELb1EEEEEEEEEvNT_6ParamsE,(.L_x_25 - _ZN7cutlass13device_kernelIN5flash11enable_sm90INS1_16FlashAttnFwdSm90INS1_25CollectiveMainloopFwdSm90ILi2EN4cute5tupleIJNS5_1CILi1EEES8_S8_EEENS6_IJNS7_ILi64EEESA_SA_EEELi512ENS_10bfloat16_tEfNS_4arch4Sm90ELb0ELb1ELb1ELb0ELb1ELb0ELb1ELb0ELb0ELb1ELb0ELb0EEENS1_21CollectiveEpilogueFwdINS6_IJSA_NS7_ILi512EEESA_EEES9_SC_SE_Li256ELb0ELb1ELb0ELb0EEENS1_30DynamicPersistentTileSchedulerILi256ELi128ELb0ELb1ELb1EEEEEEEEEvNT_6ParamsE)
        .other          _ZN7cutlass13device_kernelIN5flash11enable_sm90INS1_16FlashAttnFwdSm90INS1_25CollectiveMainloopFwdSm90ILi2EN4cute5tupleIJNS5_1CILi1EEES8_S8_EEENS6_IJNS7_ILi64EEESA_SA_EEELi512ENS_10bfloat16_tEfNS_4arch4Sm90ELb0ELb1ELb1ELb0ELb1ELb0ELb1ELb0ELb0ELb1ELb0ELb0EEENS1_21CollectiveEpilogueFwdINS6_IJSA_NS7_ILi512EEESA_EEES9_SC_SE_Li256ELb0ELb1ELb0ELb0EEENS1_30DynamicPersistentTileSchedulerILi256ELi128ELb0ELb1ELb1EEEEEEEEEvNT_6ParamsE,@"STO_CUDA_ENTRY STV_DEFAULT"
_ZN7cutlass13device_kernelIN5flash11enable_sm90INS1_16FlashAttnFwdSm90INS1_25CollectiveMainloopFwdSm90ILi2EN4cute5tupleIJNS5_1CILi1EEES8_S8_EEENS6_IJNS7_ILi64EEESA_SA_EEELi512ENS_10bfloat16_tEfNS_4arch4Sm90ELb0ELb1ELb1ELb0ELb1ELb0ELb1ELb0ELb0ELb1ELb0ELb0EEENS1_21CollectiveEpilogueFwdINS6_IJSA_NS7_ILi512EEESA_EEES9_SC_SE_Li256ELb0ELb1ELb0ELb0EEENS1_30DynamicPersistentTileSchedulerILi256ELi128ELb0ELb1ELb1EEEEEEEEEvNT_6ParamsE:
[----:B------:R-:W-:Y:S01]  /*0000*/  LDC R1, c[0x0][0x37c] ;  /* 0x0000df00ff017b82 */ /* 0x000fe20000000800 */
[----:B------:R-:W-:Y:S05]  /*0010*/  EXIT ;  /* 0x000000000000794d */ /* 0x000fea0003800000 */
.L_x_7:
        /* <DEDUP_REMOVED lines=14> */
.L_x_25:


//--------------------- .text._ZN7cutlass13device_kernelIN5flash11enable_sm90INS1_16FlashAttnFwdSm90INS1_25CollectiveMainloopFwdSm90ILi2EN4cute5tupleIJNS5_1CILi1EEES8_S8_EEENS6_IJNS7_ILi64EEESA_SA_EEELi512ENS_10bfloat16_tEfNS_4arch4Sm90ELb0ELb1ELb1ELb1ELb1ELb0ELb0ELb0ELb0ELb1ELb0ELb0EEENS1_21CollectiveEpilogueFwdINS6_IJSA_NS7_ILi512EEESA_EEES9_SC_SE_Li256ELb1ELb1ELb0ELb0EEENS1_36VarlenDynamicPersistentTileSchedulerILi64ELi64ELi256ELi128ELb0ELb1ELb1ELb1ELb0ELb1EEEEEEEEEvNT_6ParamsE --------------------------
	.section	.text._ZN7cutlass13device_kernelIN5flash11enable_sm90INS1_16FlashAttnFwdSm90INS1_25CollectiveMainloopFwdSm90ILi2EN4cute5tupleIJNS5_1CILi1EEES8_S8_EEENS6_IJNS7_ILi64EEESA_SA_EEELi512ENS_10bfloat16_tEfNS_4arch4Sm90ELb0ELb1ELb1ELb1ELb1ELb0ELb0ELb0ELb0ELb1ELb0ELb0EEENS1_21CollectiveEpilogueFwdINS6_IJSA_NS7_ILi512EEESA_EEES9_SC_SE_Li256ELb1ELb1ELb0ELb0EEENS1_36VarlenDynamicPersistentTileSchedulerILi64ELi64ELi256ELi128ELb0ELb1ELb1ELb1ELb0ELb1EEEEEEEEEvNT_6ParamsE,"ax",@progbits
	.align	128
.text._ZN7cutlass13device_kernelIN5flash11enable_sm90INS1_16FlashAttnFwdSm90INS1_25CollectiveMainloopFwdSm90ILi2EN4cute5tupleIJNS5_1CILi1EEES8_S8_EEENS6_IJNS7_ILi64EEESA_SA_EEELi512ENS_10bfloat16_tEfNS_4arch4Sm90ELb0ELb1ELb1ELb1ELb1ELb0ELb0ELb0ELb0ELb1ELb0ELb0EEENS1_21CollectiveEpilogueFwdINS6_IJSA_NS7_ILi512EEESA_EEES9_SC_SE_Li256ELb1ELb1ELb0ELb0EEENS1_36VarlenDynamicPersistentTileSchedulerILi64ELi64ELi256ELi128ELb0ELb1ELb1ELb1ELb0ELb1EEEEEEEEEvNT_6ParamsE:
        .type           _ZN7cutlass13device_kernelIN5flash11enable_sm90INS1_16FlashAttnFwdSm90INS1_25CollectiveMainloopFwdSm90ILi2EN4cute5tupleIJNS5_1CILi1EEES8_S8_EEENS6_IJNS7_ILi64EEESA_SA_EEELi512ENS_10bfloat16_tEfNS_4arch4Sm90ELb0ELb1ELb1ELb1ELb1ELb0ELb0ELb0ELb0ELb1ELb0ELb0EEENS1_21CollectiveEpilogueFwdINS6_IJSA_NS7_ILi512EEESA_EEES9_SC_SE_Li256ELb1ELb1ELb0ELb0EEENS1_36VarlenDynamicPersistentTileSchedulerILi64ELi64ELi256ELi128ELb0ELb1ELb1ELb1ELb0ELb1EEEEEEEEEvNT_6ParamsE,@function
        .size           _ZN7cutlass13device_kernelIN5flash11enable_sm90INS1_16FlashAttnFwdSm90INS1_25CollectiveMainloopFwdSm90ILi2EN4cute5tupleIJNS5_1CILi1EEES8_S8_EEENS6_IJNS7_ILi64EEESA_SA_EEELi512ENS_10bfloat16_tEfNS_4arch4Sm90ELb0ELb1ELb1ELb1ELb1ELb0ELb0ELb0ELb0ELb1ELb0ELb0EEENS1_21CollectiveEpilogueFwdINS6_IJSA_NS7_ILi512EEESA_EEES9_SC_SE_Li256ELb1ELb1ELb0ELb0EEENS1_36VarlenDynamicPersistentTileSchedulerILi64ELi64ELi256ELi128ELb0ELb1ELb1ELb1ELb0ELb1EEEEEEEEEvNT_6ParamsE,(.L_x_26 - _ZN7cutlass13device_kernelIN5flash11enable_sm90INS1_16FlashAttnFwdSm90INS1_25CollectiveMainloopFwdSm90ILi2EN4cute5tupleIJNS5_1CILi1EEES8_S8_EEENS6_IJNS7_ILi64EEESA_SA_EEELi512ENS_10bfloat16_tEfNS_4arch4Sm90ELb0ELb1ELb1ELb1ELb1ELb0ELb0ELb0ELb0ELb1ELb0ELb0EEENS1_21CollectiveEpilogueFwdINS6_IJSA_NS7_ILi512EEESA_EEES9_SC_SE_Li256ELb1ELb1ELb0ELb0EEENS1_36VarlenDynamicPersistentTileSchedulerILi64ELi64ELi256ELi128ELb0ELb1ELb1ELb1ELb0ELb1EEEEEEEEEvNT_6ParamsE)
        .other          _ZN7cutlass13device_kernelIN5flash11enable_sm90INS1_16FlashAttnFwdSm90INS1_25CollectiveMainloopFwdSm90ILi2EN4cute5tupleIJNS5_1CILi1EEES8_S8_EEENS6_IJNS7_ILi64EEESA_SA_EEELi512ENS_10bfloat16_tEfNS_4arch4Sm90ELb0ELb1ELb1ELb1ELb1ELb0ELb0ELb0ELb0ELb1ELb0ELb0EEENS1_21CollectiveEpilogueFwdINS6_IJSA_NS7_ILi512EEESA_EEES9_SC_SE_Li256ELb1ELb1ELb0ELb0EEENS1_36VarlenDynamicPersistentTileSchedulerILi64ELi64ELi256ELi128ELb0ELb1ELb1ELb1ELb0ELb1EEEEEEEEEvNT_6ParamsE,@"STO_CUDA_ENTRY STV_DEFAULT"
_ZN7cutlass13device_kernelIN5flash11enable_sm90INS1_16FlashAttnFwdSm90INS1_25CollectiveMainloopFwdSm90ILi2EN4cute5tupleIJNS5_1CILi1EEES8_S8_EEENS6_IJNS7_ILi64EEESA_SA_EEELi512ENS_10bfloat16_tEfNS_4arch4Sm90ELb0ELb1ELb1ELb1ELb1ELb0ELb0ELb0ELb0ELb1ELb0ELb0EEENS1_21CollectiveEpilogueFwdINS6_IJSA_NS7_ILi512EEESA_EEES9_SC_SE_Li256ELb1ELb1ELb0ELb0EEENS1_36VarlenDynamicPersistentTileSchedulerILi64ELi64ELi256ELi128ELb0ELb1ELb1ELb1ELb0ELb1EEEEEEEEEvNT_6ParamsE:
[----:B------:R-:W-:Y:S01]  /*0000*/  LDC R1, c[0x0][0x37c] ;  /* 0x0000df00ff017b82 */ /* 0x000fe20000000800 */
[----:B------:R-:W-:Y:S05]  /*0010*/  EXIT ;  /* 0x000000000000794d */ /* 0x000fea0003800000 */
.L_x_8:
        /* <DEDUP_REMOVED lines=14> */
.L_x_26:


//--------------------- .text._ZN7cutlass13device_kernelIN5flash11enable_sm90INS1_16FlashAttnFwdSm90INS1_25CollectiveMainloopFwdSm90ILi2EN4cute5tupleIJNS5_1CILi1EEES8_S8_EEENS6_IJNS7_ILi64EEESA_SA_EEELi512ENS_10bfloat16_tEfNS_4arch4Sm90ELb0ELb1ELb1ELb1ELb1ELb1ELb0ELb0ELb0ELb1ELb0ELb0EEENS1_21CollectiveEpilogueFwdINS6_IJSA_NS7_ILi512EEESA_EEES9_SC_SE_Li256ELb1ELb1ELb0ELb0EEENS1_36VarlenDynamicPersistentTileSchedulerILi64ELi64ELi256ELi128ELb0ELb1ELb1ELb1ELb0ELb1EEEEEEEEEvNT_6ParamsE --------------------------
	.section	.text._ZN7cutlass13device_kernelIN5flash11enable_sm90INS1_16FlashAttnFwdSm90INS1_25CollectiveMainloopFwdSm90ILi2EN4cute5tupleIJNS5_1CILi1EEES8_S8_EEENS6_IJNS7_ILi64EEESA_SA_EEELi512ENS_10bfloat16_tEfNS_4arch4Sm90ELb0ELb1ELb1ELb1ELb1ELb1ELb0ELb0ELb0ELb1ELb0ELb0EEENS1_21CollectiveEpilogueFwdINS6_IJSA_NS7_ILi512EEESA_EEES9_SC_SE_Li256ELb1ELb1ELb0ELb0EEENS1_36VarlenDynamicPersistentTileSchedulerILi64ELi64ELi256ELi128ELb0ELb1ELb1ELb1ELb0ELb1EEEEEEEEEvNT_6ParamsE,"ax",@progbits
	.align	128
.text._ZN7cutlass13device_kernelIN5flash11enable_sm90INS1_16FlashAttnFwdSm90INS1_25CollectiveMainloopFwdSm90ILi2EN4cute5tupleIJNS5_1CILi1EEES8_S8_EEENS6_IJNS7_ILi64EEESA_SA_EEELi512ENS_10bfloat16_tEfNS_4arch4Sm90ELb0ELb1ELb1ELb1ELb1ELb1ELb0ELb0ELb0ELb1ELb0ELb0EEENS1_21CollectiveEpilogueFwdINS6_IJSA_NS7_ILi512EEESA_EEES9_SC_SE_Li256ELb1ELb1ELb0ELb0EEENS1_36VarlenDynamicPersistentTileSchedulerILi64ELi64ELi256ELi128ELb0ELb1ELb1ELb1ELb0ELb1EEEEEEEEEvNT_6ParamsE:
        .type           _ZN7cutlass13device_kernelIN5flash11enable_sm90INS1_16FlashAttnFwdSm90INS1_25CollectiveMainloopFwdSm90ILi2EN4cute5tupleIJNS5_1CILi1EEES8_S8_EEENS6_IJNS7_ILi64EEESA_SA_EEELi512ENS_10bfloat16_tEfNS_4arch4Sm90ELb0ELb1ELb1ELb1ELb1ELb1ELb0ELb0ELb0ELb1ELb0ELb0EEENS1_21CollectiveEpilogueFwdINS6_IJSA_NS7_ILi512EEESA_EEES9_SC_SE_Li256ELb1ELb1ELb0ELb0EEENS1_36VarlenDynamicPersistentTileSchedulerILi64ELi64ELi256ELi128ELb0ELb1ELb1ELb1ELb0ELb1EEEEEEEEEvNT_6ParamsE,@function
        .size           _ZN7cutlass13device_kernelIN5flash11enable_sm90INS1_16FlashAttnFwdSm90INS1_25CollectiveMainloopFwdSm90ILi2EN4cute5tupleIJNS5_1CILi1EEES8_S8_EEENS6_IJNS7_ILi64EEESA_SA_EEELi512ENS_10bfloat16_tEfNS_4arch4Sm90ELb0ELb1ELb1ELb1ELb1ELb1ELb0ELb0ELb0ELb1ELb0ELb0EEENS1_21CollectiveEpilogueFwdINS6_IJSA_NS7_ILi512EEESA_EEES9_SC_SE_Li256ELb1ELb1ELb0ELb0EEENS1_36VarlenDynamicPersistentTileSchedulerILi64ELi64ELi256ELi128ELb0ELb1ELb1ELb1ELb0ELb1EEEEEEEEEvNT_6ParamsE,(.L_x_27 - _ZN7cutlass13device_kernelIN5flash11enable_sm90INS1_16FlashAttnFwdSm90INS1_25CollectiveMainloopFwdSm90ILi2EN4cute5tupleIJNS5_1CILi1EEES8_S8_EEENS6_IJNS7_ILi64EEESA_SA_EEELi512ENS_10bfloat16_tEfNS_4arch4Sm90ELb0ELb1ELb1ELb1ELb1ELb1ELb0ELb0ELb0ELb1ELb0ELb0EEENS1_21CollectiveEpilogueFwdINS6_IJSA_NS7_ILi512EEESA_EEES9_SC_SE_Li256ELb1ELb1ELb0ELb0EEENS1_36VarlenDynamicPersistentTileSchedulerILi64ELi64ELi256ELi128ELb0ELb1ELb1ELb1ELb0ELb1EEEEEEEEEvNT_6ParamsE)
        .other          _ZN7cutlass13device_kernelIN5flash11enable_sm90INS1_16FlashAttnFwdSm90INS1_25CollectiveMainloopFwdSm90ILi2EN4cute5tupleIJNS5_1CILi1EEES8_S8_EEENS6_IJNS7_ILi64EEESA_SA_EEELi512ENS_10bfloat16_tEfNS_4arch4Sm90ELb0ELb1ELb1ELb1ELb1ELb1ELb0ELb0ELb0ELb1ELb0ELb0EEENS1_21CollectiveEpilogueFwdINS6_IJSA_NS7_ILi512EEESA_EEES9_SC_SE_Li256ELb1ELb1ELb0ELb0EEENS1_36VarlenDynamicPersistentTileSchedulerILi64ELi64ELi256ELi128ELb0ELb1ELb1ELb1ELb0ELb1EEEEEEEEEvNT_6ParamsE,@"STO_CUDA_ENTRY STV_DEFAULT"
_ZN7cutlass13device_kernelIN5flash11enable_sm90INS1_16FlashAttnFwdSm90INS1_25CollectiveMainloopFwdSm90ILi2EN4cute5tupleIJNS5_1CILi1EEES8_S8_EEENS6_IJNS7_ILi64EEESA_SA_EEELi512ENS_10bfloat16_tEfNS_4arch4Sm90ELb0ELb1ELb1ELb1ELb1ELb1ELb0ELb0ELb0ELb1ELb0ELb0EEENS1_21CollectiveEpilogueFwdINS6_IJSA_NS7_ILi512EEESA_EEES9_SC_SE_Li256ELb1ELb1ELb0ELb0EEENS1_36VarlenDynamicPersistentTileSchedulerILi64ELi64ELi256ELi128ELb0ELb1ELb1ELb1ELb0ELb1EEEEEEEEEvNT_6ParamsE:
[----:B------:R-:W-:Y:S01]  /*0000*/  LDC R1, c[0x0][0x37c] ;  /* 0x0000df00ff017b82 */ /* 0x000fe20000000800 */
[----:B------:R-:W-:Y:S05]  /*0010*/  EXIT ;  /* 0x000000000000794d */ /* 0x000fea0003800000 */
.L_x_9:
        /* <DEDUP_REMOVED lines=14> */
.L_x_27:


//--------------------- .text._ZN7cutlass13device_kernelIN5flash11enable_sm90INS1_16FlashAttnFwdSm90INS1_25CollectiveMainloopFwdSm90ILi2EN4cute5tupleIJNS5_1CILi1EEES8_S8_EEENS6_IJNS7_ILi64EEESA_SA_EEELi512ENS_10bfloat16_tEfNS_4arch4Sm90ELb0ELb1ELb1ELb1ELb1ELb0ELb1ELb0ELb0ELb1ELb0ELb0EEENS1_21CollectiveEpilogueFwdINS6_IJSA_NS7_ILi512EEESA_EEES9_SC_SE_Li256ELb1ELb1ELb0ELb0EEENS1_36VarlenDynamicPersistentTileSchedulerILi64ELi64ELi256ELi128ELb0ELb1ELb1ELb1ELb0ELb1EEEEEEEEEvNT_6ParamsE --------------------------
	.section	.text._ZN7cutlass13device_kernelIN5flash11enable_sm90INS1_16FlashAttnFwdSm90INS1_25CollectiveMainloopFwdSm90ILi2EN4cute5tupleIJNS5_1CILi1EEES8_S8_EEENS6_IJNS7_ILi64EEESA_SA_EEELi512ENS_10bfloat16_tEfNS_4arch4Sm90ELb0ELb1ELb1ELb1ELb1ELb0ELb1ELb0ELb0ELb1ELb0ELb0EEENS1_21CollectiveEpilogueFwdINS6_IJSA_NS7_ILi512EEESA_EEES9_SC_SE_Li256ELb1ELb1ELb0ELb0EEENS1_36VarlenDynamicPersistentTileSchedulerILi64ELi64ELi256ELi128ELb0ELb1ELb1ELb1ELb0ELb1EEEEEEEEEvNT_6ParamsE,"ax",@progbits
	.align	128
.text._ZN7cutlass13device_kernelIN5flash11enable_sm90INS1_16FlashAttnFwdSm90INS1_25CollectiveMainloopFwdSm90ILi2EN4cute5tupleIJNS5_1CILi1EEES8_S8_EEENS6_IJNS7_ILi64EEESA_SA_EEELi512ENS_10bfloat16_tEfNS_4arch4Sm90ELb0ELb1ELb1ELb1ELb1ELb0ELb1ELb0ELb0ELb1ELb0ELb0EEENS1_21CollectiveEpilogueFwdINS6_IJSA_NS7_ILi512EEESA_EEES9_SC_SE_Li256ELb1ELb1ELb0ELb0EEENS1_36VarlenDynamicPersistentTileSchedulerILi64ELi64ELi256ELi128ELb0ELb1ELb1ELb1ELb0ELb1EEEEEEEEEvNT_6ParamsE:
        .type           _ZN7cutlass13device_kernelIN5flash11enable_sm90INS1_16FlashAttnFwdSm90INS1_25CollectiveMainloopFwdSm90ILi2EN4cute5tupleIJNS5_1CILi1EEES8_S8_EEENS6_IJNS7_ILi64EEESA_SA_EEELi512ENS_10bfloat16_tEfNS_4arch4Sm90ELb0ELb1ELb1ELb1ELb1ELb0ELb1ELb0ELb0ELb1ELb0ELb0EEENS1_21CollectiveEpilogueFwdINS6_IJSA_NS7_ILi512EEESA_EEES9_SC_SE_Li256ELb1ELb1ELb0ELb0EEENS1_36VarlenDynamicPersistentTileSchedulerILi64ELi64ELi256ELi128ELb0ELb1ELb1ELb1ELb0ELb1EEEEEEEEEvNT_6ParamsE,@function
        .size           _ZN7cutlass13device_kernelIN5flash11enable_sm90INS1_16FlashAttnFwdSm90INS1_25CollectiveMainloopFwdSm90ILi2EN4cute5tupleIJNS5_1CILi1EEES8_S8_EEENS6_IJNS7_ILi64EEESA_SA_EEELi512ENS_10bfloat16_tEfNS_4arch4Sm90ELb0ELb1ELb1ELb1ELb1ELb0ELb1ELb0ELb0ELb1ELb0ELb0EEENS1_21CollectiveEpilogueFwdINS6_IJSA_NS7_ILi512EEESA_EEES9_SC_SE_Li256ELb1ELb1ELb0ELb0EEENS1_36VarlenDynamicPersistentTileSchedulerILi64ELi64ELi256ELi128ELb0ELb1ELb1ELb1ELb0ELb1EEEEEEEEEvNT_6ParamsE,(.L_x_28 - _ZN7cutlass13device_kernelIN5flash11enable_sm90INS1_16FlashAttnFwdSm90INS1_25CollectiveMainloopFwdSm90ILi2EN4cute5tupleIJNS5_1CILi1EEES8_S8_EEENS6_IJNS7_ILi64EEESA_SA_EEELi512ENS_10bfloat16_tEfNS_4arch4Sm90ELb0ELb1ELb1ELb1ELb1ELb0ELb1ELb0ELb0ELb1ELb0ELb0EEENS1_21CollectiveEpilogueFwdINS6_IJSA_NS7_ILi512EEESA_EEES9_SC_SE_Li256ELb1ELb1ELb0ELb0EEENS1_36VarlenDynamicPersistentTileSchedulerILi64ELi64ELi256ELi128ELb0ELb1ELb1ELb1ELb0ELb1EEEEEEEEEvNT_6ParamsE)
        .other          _ZN7cutlass13device_kernelIN5flash11enable_sm90INS1_16FlashAttnFwdSm90INS1_25CollectiveMainloopFwdSm90ILi2EN4cute5tupleIJNS5_1CILi1EEES8_S8_EEENS6_IJNS7_ILi64EEESA_SA_EEELi512ENS_10bfloat16_tEfNS_4arch4Sm90ELb0ELb1ELb1ELb1ELb1ELb0ELb1ELb0ELb0ELb1ELb0ELb0EEENS1_21CollectiveEpilogueFwdINS6_IJSA_NS7_ILi512EEESA_EEES9_SC_SE_Li256ELb1ELb1ELb0ELb0EEENS1_36VarlenDynamicPersistentTileSchedulerILi64ELi64ELi256ELi128ELb0ELb1ELb1ELb1ELb0ELb1EEEEEEEEEvNT_6ParamsE,@"STO_CUDA_ENTRY STV_DEFAULT"
_ZN7cutlass13device_kernelIN5flash11enable_sm90INS1_16FlashAttnFwdSm90INS1_25CollectiveMainloopFwdSm90ILi2EN4cute5tupleIJNS5_1CILi1EEES8_S8_EEENS6_IJNS7_ILi64EEESA_SA_EEELi512ENS_10bfloat16_tEfNS_4arch4Sm90ELb0ELb1ELb1ELb1ELb1ELb0ELb1ELb0ELb0ELb1ELb0ELb0EEENS1_21CollectiveEpilogueFwdINS6_IJSA_NS7_ILi512EEESA_EEES9_SC_SE_Li256ELb1ELb1ELb0ELb0EEENS1_36VarlenDynamicPersistentTileSchedulerILi64ELi64ELi256ELi128ELb0ELb1ELb1ELb1ELb0ELb1EEEEEEEEEvNT_6ParamsE:
[----:B------:R-:W-:Y:S01]  /*0000*/  LDC R1, c[0x0][0x37c] ;  /* 0x0000df00ff017b82 */ /* 0x000fe20000000800 */
[----:B------:R-:W-:Y:S05]  /*0010*/  EXIT ;  /* 0x000000000000794d */ /* 0x000fea0003800000 */
.L_x_10:
        /* <DEDUP_REMOVED lines=14> */
.L_x_28:


//--------------------- .text._ZN7cutlass13device_kernelIN5flash11enable_sm90INS1_16FlashAttnFwdSm90INS1_25CollectiveMainloopFwdSm90ILi2EN4cute5tupleIJNS5_1CILi1EEES8_S8_EEENS6_IJNS7_ILi64EEESA_SA_EEELi512ENS_10bfloat16_tEfNS_4arch4Sm90ELb0ELb1ELb1ELb1ELb1ELb1ELb1ELb0ELb0ELb1ELb0ELb0EEENS1_21CollectiveEpilogueFwdINS6_IJSA_NS7_ILi512EEESA_EEES9_SC_SE_Li256ELb1ELb1ELb0ELb0EEENS1_36VarlenDynamicPersistentTileSchedulerILi64ELi64ELi256ELi128ELb0ELb1ELb1ELb1ELb0ELb1EEEEEEEEEvNT_6ParamsE --------------------------
	.section	.text._ZN7cutlass13device_kernelIN5flash11enable_sm90INS1_16FlashAttnFwdSm90INS1_25CollectiveMainloopFwdSm90ILi2EN4cute5tupleIJNS5_1CILi1EEES8_S8_EEENS6_IJNS7_ILi64EEESA_SA_EEELi512ENS_10bfloat16_tEfNS_4arch4Sm90ELb0ELb1ELb1ELb1ELb1ELb1ELb1ELb0ELb0ELb1ELb0ELb0EEENS1_21CollectiveEpilogueFwdINS6_IJSA_NS7_ILi512EEESA_EEES9_SC_SE_Li256ELb1ELb1ELb0ELb0EEENS1_36VarlenDynamicPersistentTileSchedulerILi64ELi64ELi256ELi128ELb0ELb1ELb1ELb1ELb0ELb1EEEEEEEEEvNT_6ParamsE,"ax",@progbits
	.align	128
.text._ZN7cutlass13device_kernelIN5flash11enable_sm90INS1_16FlashAttnFwdSm90INS1_25CollectiveMainloopFwdSm90ILi2EN4cute5tupleIJNS5_1CILi1EEES8_S8_EEENS6_IJNS7_ILi64EEESA_SA_EEELi512ENS_10bfloat16_tEfNS_4arch4Sm90ELb0ELb1ELb1ELb1ELb1ELb1ELb1ELb0ELb0ELb1ELb0ELb0EEENS1_21CollectiveEpilogueFwdINS6_IJSA_NS7_ILi512EEESA_EEES9_SC_SE_Li256ELb1ELb1ELb0ELb0EEENS1_36VarlenDynamicPersistentTileSchedulerILi64ELi64ELi256ELi128ELb0ELb1ELb1ELb1ELb0ELb1EEEEEEEEEvNT_6ParamsE:
        .type           _ZN7cutlass13device_kernelIN5flash11enable_sm90INS1_16FlashAttnFwdSm90INS1_25CollectiveMainloopFwdSm90ILi2EN4cute5tupleIJNS5_1CILi1EEES8_S8_EEENS6_IJNS7_ILi64EEESA_SA_EEELi512ENS_10bfloat16_tEfNS_4arch4Sm90ELb0ELb1ELb1ELb1ELb1ELb1ELb1ELb0ELb0ELb1ELb0ELb0EEENS1_21CollectiveEpilogueFwdINS6_IJSA_NS7_ILi512EEESA_EEES9_SC_SE_Li256ELb1ELb1ELb0ELb0EEENS1_36VarlenDynamicPersistentTileSchedulerILi64ELi64ELi256ELi128ELb0ELb1ELb1ELb1ELb0ELb1EEEEEEEEEvNT_6ParamsE,@function
        .size           _ZN7cutlass13device_kernelIN5flash11enable_sm90INS1_16FlashAttnFwdSm90INS1_25CollectiveMainloopFwdSm90ILi2EN4cute5tupleIJNS5_1CILi1EEES8_S8_EEENS6_IJNS7_ILi64EEESA_SA_EEELi512ENS_10bfloat16_tEfNS_4arch4Sm90ELb0ELb1ELb1ELb1ELb1ELb1ELb1ELb0ELb0ELb1ELb0ELb0EEENS1_21CollectiveEpilogueFwdINS6_IJSA_NS7_ILi512EEESA_EEES9_SC_SE_Li256ELb1ELb1ELb0ELb0EEENS1_36VarlenDynamicPersistentTileSchedulerILi64ELi64ELi256ELi128ELb0ELb1ELb1ELb1ELb0ELb1EEEEEEEEEvNT_6ParamsE,(.L_x_29 - _ZN7cutlass13device_kernelIN5flash11enable_sm90INS1_16FlashAttnFwdSm90INS1_25CollectiveMainloopFwdSm90ILi2EN4cute5tupleIJNS5_1CILi1EEES8_S8_EEENS6_IJNS7_ILi64EEESA_SA_EEELi512ENS_10bfloat16_tEfNS_4arch4Sm90ELb0ELb1ELb1ELb1ELb1ELb1ELb1ELb0ELb0ELb1ELb0ELb0EEENS1_21CollectiveEpilogueFwdINS6_IJSA_NS7_ILi512EEESA_EEES9_SC_SE_Li256ELb1ELb1ELb0ELb0EEENS1_36VarlenDynamicPersistentTileSchedulerILi64ELi64ELi256ELi128ELb0ELb1ELb1ELb1ELb0ELb1EEEEEEEEEvNT_6ParamsE)
        .other          _ZN7cutlass13device_kernelIN5flash11enable_sm90INS1_16FlashAttnFwdSm90INS1_25CollectiveMainloopFwdSm90ILi2EN4cute5tupleIJNS5_1CILi1EEES8_S8_EEENS6_IJNS7_ILi64EEESA_SA_EEELi512ENS_10bfloat16_tEfNS_4arch4Sm90ELb0ELb1ELb1ELb1ELb1ELb1ELb1ELb0ELb0ELb1ELb0ELb0EEENS1_21CollectiveEpilogueFwdINS6_IJSA_NS7_ILi512EEESA_EEES9_SC_SE_Li256ELb1ELb1ELb0ELb0EEENS1_36VarlenDynamicPersistentTileSchedulerILi64ELi64ELi256ELi128ELb0ELb1ELb1ELb1ELb0ELb1EEEEEEEEEvNT_6ParamsE,@"STO_CUDA_ENTRY STV_DEFAULT"
_ZN7cutlass13device_kernelIN5flash11enable_sm90INS1_16FlashAttnFwdSm90INS1_25CollectiveMainloopFwdSm90ILi2EN4cute5tupleIJNS5_1CILi1EEES8_S8_EEENS6_IJNS7_ILi64EEESA_SA_EEELi512ENS_10bfloat16_tEfNS_4arch4Sm90ELb0ELb1ELb1ELb1ELb1ELb1ELb1ELb0ELb0ELb1ELb0ELb0EEENS1_21CollectiveEpilogueFwdINS6_IJSA_NS7_ILi512EEESA_EEES9_SC_SE_Li256ELb1ELb1ELb0ELb0EEENS1_36VarlenDynamicPersistentTileSchedulerILi64ELi64ELi256ELi128ELb0ELb1ELb1ELb1ELb0ELb1EEEEEEEEEvNT_6ParamsE:
[----:B------:R-:W-:Y:S01]  /*0000*/  LDC R1, c[0x0][0x37c] ;  /* 0x0000df00ff017b82 */ /* 0x000fe20000000800 */
[----:B------:R-:W-:Y:S05]  /*0010*/  EXIT ;  /* 0x000000000000794d */ /* 0x000fea0003800000 */
.L_x_11:
        /* <DEDUP_REMOVED lines=14> */
.L_x_29:


//--------------------- .text._ZN7cutlass13device_kernelIN5flash11enable_sm90INS1_16FlashAttnFwdSm90INS1_25CollectiveMainloopFwdSm90ILi2EN4cute5tupleIJNS5_1CILi1EEES8_S8_EEENS6_IJNS7_ILi64EEESA_SA_EEELi512ENS_10bfloat16_tEfNS_4arch4Sm90ELb1ELb0ELb1ELb0ELb1ELb0ELb0ELb0ELb0ELb1ELb0ELb0EEENS1_21CollectiveEpilogueFwdINS6_IJSA_NS7_ILi512EEESA_EEES9_SC_SE_Li256ELb0ELb1ELb0ELb0EEENS1_30DynamicPersistentTileSchedulerILi256ELi128ELb0ELb1ELb1EEEEEEEEEvNT_6ParamsE --------------------------
	.section	.text._ZN7cutlass13device_kernelIN5flash11enable_sm90INS1_16FlashAttnFwdSm90INS1_25CollectiveMainloopFwdSm90ILi2EN4cute5tupleIJNS5_1CILi1EEES8_S8_EEENS6_IJNS7_ILi64EEESA_SA_EEELi512ENS_10bfloat16_tEfNS_4arch4Sm90ELb1ELb0ELb1ELb0ELb1ELb0ELb0ELb0ELb0ELb1ELb0ELb0EEENS1_21CollectiveEpilogueFwdINS6_IJSA_NS7_ILi512EEESA_EEES9_SC_SE_Li256ELb0ELb1ELb0ELb0EEENS1_30DynamicPersistentTileSchedulerILi256ELi128ELb0ELb1ELb1EEEEEEEEEvNT_6ParamsE,"ax",@progbits
	.align	128
.text._ZN7cutlass13device_kernelIN5flash11enable_sm90INS1_16FlashAttnFwdSm90INS1_25CollectiveMainloopFwdSm90ILi2EN4cute5tupleIJNS5_1CILi1EEES8_S8_EEENS6_IJNS7_ILi64EEESA_SA_EEELi512ENS_10bfloat16_tEfNS_4arch4Sm90ELb1ELb0ELb1ELb0ELb1ELb0ELb0ELb0ELb0ELb1ELb0ELb0EEENS1_21CollectiveEpilogueFwdINS6_IJSA_NS7_ILi512EEESA_EEES9_SC_SE_Li256ELb0ELb1ELb0ELb0EEENS1_30DynamicPersistentTileSchedulerILi256ELi128ELb0ELb1ELb1EEEEEEEEEvNT_6ParamsE:
        .type           _ZN7cutlass13device_kernelIN5flash11enable_sm90INS1_16FlashAttnFwdSm90INS1_25CollectiveMainloopFwdSm90ILi2EN4cute5tupleIJNS5_1CILi1EEES8_S8_EEENS6_IJNS7_ILi64EEESA_SA_EEELi512ENS_10bfloat16_tEfNS_4arch4Sm90ELb1ELb0ELb1ELb0ELb1ELb0ELb0ELb0ELb0ELb1ELb0ELb0EEENS1_21CollectiveEpilogueFwdINS6_IJSA_NS7_ILi512EEESA_EEES9_SC_SE_Li256ELb0ELb1ELb0ELb0EEENS1_30DynamicPersistentTileSchedulerILi256ELi128ELb0ELb1ELb1EEEEEEEEEvNT_6ParamsE,@function
        .size           _ZN7cutlass13device_kernelIN5flash11enable_sm90INS1_16FlashAttnFwdSm90INS1_25CollectiveMainloopFwdSm90ILi2EN4cute5tupleIJNS5_1CILi1EEES8_S8_EEENS6_IJNS7_ILi64EEESA_SA_EEELi512ENS_10bfloat16_tEfNS_4arch4Sm90ELb1ELb0ELb1ELb0ELb1ELb0ELb0ELb0ELb0ELb1ELb0ELb0EEENS1_21CollectiveEpilogueFwdINS6_IJSA_NS7_ILi512EEESA_EEES9_SC_SE_Li256ELb0ELb1ELb0ELb0EEENS1_30DynamicPersistentTileSchedulerILi256ELi128ELb0ELb1ELb1EEEEEEEEEvNT_6ParamsE,(.L_x_30 - _ZN7cutlass13device_kernelIN5flash11enable_sm90INS1_16FlashAttnFwdSm90INS1_25CollectiveMainloopFwdSm90ILi2EN4cute5tupleIJNS5_1CILi1EEES8_S8_EEENS6_IJNS7_ILi64EEESA_SA_EEELi512ENS_10bfloat16_tEfNS_4arch4Sm90ELb1ELb0ELb1ELb0ELb1ELb0ELb0ELb0ELb0ELb1ELb0ELb0EEENS1_21CollectiveEpilogueFwdINS6_IJSA_NS7_ILi512EEESA_EEES9_SC_SE_Li256ELb0ELb1ELb0ELb0EEENS1_30DynamicPersistentTileSchedulerILi256ELi128ELb0ELb1ELb1EEEEEEEEEvNT_6ParamsE)
        .other          _ZN7cutlass13device_kernelIN5flash11enable_sm90INS1_16FlashAttnFwdSm90INS1_25CollectiveMainloopFwdSm90ILi2EN4cute5tupleIJNS5_1CILi1EEES8_S8_EEENS6_IJNS7_ILi64EEESA_SA_EEELi512ENS_10bfloat16_tEfNS_4arch4Sm90ELb1ELb0ELb1ELb0ELb1ELb0ELb0ELb0ELb0ELb1ELb0ELb0EEENS1_21CollectiveEpilogueFwdINS6_IJSA_NS7_ILi512EEESA_EEES9_SC_SE_Li256ELb0ELb1ELb0ELb0EEENS1_30DynamicPersistentTileSchedulerILi256ELi128ELb0ELb1ELb1EEEEEEEEEvNT_6ParamsE,@"STO_CUDA_ENTRY STV_DEFAULT"
_ZN7cutlass13device_kernelIN5flash11enable_sm90INS1_16FlashAttnFwdSm90INS1_25CollectiveMainloopFwdSm90ILi2EN4cute5tupleIJNS5_1CILi1EEES8_S8_EEENS6_IJNS7_ILi64EEESA_SA_EEELi512ENS_10bfloat16_tEfNS_4arch4Sm90ELb1ELb0ELb1ELb0ELb1ELb0ELb0ELb0ELb0ELb1ELb0ELb0EEENS1_21CollectiveEpilogueFwdINS6_IJSA_NS7_ILi512EEESA_EEES9_SC_SE_Li256ELb0ELb1ELb0ELb0EEENS1_30DynamicPersistentTileSchedulerILi256ELi128ELb0ELb1ELb1EEEEEEEEEvNT_6ParamsE:
[----:B------:R-:W-:Y:S01]  /*0000*/  LDC R1, c[0x0][0x37c] ;  /* 0x0000df00ff017b82 */ /* 0x000fe20000000800 */
[----:B------:R-:W-:Y:S05]  /*0010*/  EXIT ;  /* 0x000000000000794d */ /* 0x000fea0003800000 */
.L_x_12:
        /* <DEDUP_REMOVED lines=14> */
.L_x_30:


//--------------------- .text._ZN7cutlass13device_kernelIN5flash11enable_sm90INS1_16FlashAttnFwdSm90INS1_25CollectiveMainloopFwdSm90ILi2EN4cute5tupleIJNS5_1CILi1EEES8_S8_EEENS6_IJNS7_ILi64EEESA_SA_EEELi512ENS_10bfloat16_tEfNS_4arch4Sm90ELb1ELb0ELb1ELb0ELb1ELb0ELb1ELb0ELb0ELb1ELb0ELb0EEENS1_21CollectiveEpilogueFwdINS6_IJSA_NS7_ILi512EEESA_EEES9_SC_SE_Li256ELb0ELb1ELb0ELb0EEENS1_30DynamicPersistentTileSchedulerILi256ELi128ELb0ELb1ELb1EEEEEEEEEvNT_6ParamsE --------------------------
	.section	.text._ZN7cutlass13device_kernelIN5flash11enable_sm90INS1_16FlashAttnFwdSm90INS1_25CollectiveMainloopFwdSm90ILi2EN4cute5tupleIJNS5_1CILi1EEES8_S8_EEENS6_IJNS7_ILi64EEESA_SA_EEELi512ENS_10bfloat16_tEfNS_4arch4Sm90ELb1ELb0ELb1ELb0ELb1ELb0ELb1ELb0ELb0ELb1ELb0ELb0EEENS1_21CollectiveEpilogueFwdINS6_IJSA_NS7_ILi512EEESA_EEES9_SC_SE_Li256ELb0ELb1ELb0ELb0EEENS1_30DynamicPersistentTileSchedulerILi256ELi128ELb0ELb1ELb1EEEEEEEEEvNT_6ParamsE,"ax",@progbits
	.align	128
.text._ZN7cutlass13device_kernelIN5flash11enable_sm90INS1_16FlashAttnFwdSm90INS1_25CollectiveMainloopFwdSm90ILi2EN4cute5tupleIJNS5_1CILi1EEES8_S8_EEENS6_IJNS7_ILi64EEESA_SA_EEELi512ENS_10bfloat16_tEfNS_4arch4Sm90ELb1ELb0ELb1ELb0ELb1ELb0ELb1ELb0ELb0ELb1ELb0ELb0EEENS1_21CollectiveEpilogueFwdINS6_IJSA_NS7_ILi512EEESA_EEES9_SC_SE_Li256ELb0ELb1ELb0ELb0EEENS1_30DynamicPersistentTileSchedulerILi256ELi128ELb0ELb1ELb1EEEEEEEEEvNT_6ParamsE:
        .type           _ZN7cutlass13device_kernelIN5flash11enable_sm90INS1_16FlashAttnFwdSm90INS1_25CollectiveMainloopFwdSm90ILi2EN4cute5tupleIJNS5_1CILi1EEES8_S8_EEENS6_IJNS7_ILi64EEESA_SA_EEELi512ENS_10bfloat16_tEfNS_4arch4Sm90ELb1ELb0ELb1ELb0ELb1ELb0ELb1ELb0ELb0ELb1ELb0ELb0EEENS1_21CollectiveEpilogueFwdINS6_IJSA_NS7_ILi512EEESA_EEES9_SC_SE_Li256ELb0ELb1ELb0ELb0EEENS1_30DynamicPersistentTileSchedulerILi256ELi128ELb0ELb1ELb1EEEEEEEEEvNT_6ParamsE,@function
        .size           _ZN7cutlass13device_kernelIN5flash11enable_sm90INS1_16FlashAttnFwdSm90INS1_25CollectiveMainloopFwdSm90ILi2EN4cute5tupleIJNS5_1CILi1EEES8_S8_EEENS6_IJNS7_ILi64EEESA_SA_EEELi512ENS_10bfloat16_tEfNS_4arch4Sm90ELb1ELb0ELb1ELb0ELb1ELb0ELb1ELb0ELb0ELb1ELb0ELb0EEENS1_21CollectiveEpilogueFwdINS6_IJSA_NS7_ILi512EEESA_EEES9_SC_SE_Li256ELb0ELb1ELb0ELb0EEENS1_30DynamicPersistentTileSchedulerILi256ELi128ELb0ELb1ELb1EEEEEEEEEvNT_6ParamsE,(.L_x_31 - _ZN7cutlass13device_kernelIN5flash11enable_sm90INS1_16FlashAttnFwdSm90INS1_25CollectiveMainloopFwdSm90ILi2EN4cute5tupleIJNS5_1CILi1EEES8_S8_EEENS6_IJNS7_ILi64EEESA_SA_EEELi512ENS_10bfloat16_tEfNS_4arch4Sm90ELb1ELb0ELb1ELb0ELb1ELb0ELb1ELb0ELb0ELb1ELb0ELb0EEENS1_21CollectiveEpilogueFwdINS6_IJSA_NS7_ILi512EEESA_EEES9_SC_SE_Li256ELb0ELb1ELb0ELb0EEENS1_30DynamicPersistentTileSchedulerILi256ELi128ELb0ELb1ELb1EEEEEEEEEvNT_6ParamsE)
        .other          _ZN7cutlass13device_kernelIN5flash11enable_sm90INS1_16FlashAttnFwdSm90INS1_25CollectiveMainloopFwdSm90ILi2EN4cute5tupleIJNS5_1CILi1EEES8_S8_EEENS6_IJNS7_ILi64EEESA_SA_EEELi512ENS_10bfloat16_tEfNS_4arch4Sm90ELb1ELb0ELb1ELb0ELb1ELb0ELb1ELb0ELb0ELb1ELb0ELb0EEENS1_21CollectiveEpilogueFwdINS6_IJSA_NS7_ILi512EEESA_EEES9_SC_SE_Li256ELb0ELb1ELb0ELb0EEENS1_30DynamicPersistentTileSchedulerILi256ELi128ELb0ELb1ELb1EEEEEEEEEvNT_6ParamsE,@"STO_CUDA_ENTRY STV_DEFAULT"
_ZN7cutlass13device_kernelIN5flash11enable_sm90INS1_16FlashAttnFwdSm90INS1_25CollectiveMainloopFwdSm90ILi2EN4cute5tupleIJNS5_1CILi1EEES8_S8_EEENS6_IJNS7_ILi64EEESA_SA_EEELi512ENS_10bfloat16_tEfNS_4arch4Sm90ELb1ELb0ELb1ELb0ELb1ELb0ELb1ELb0ELb0ELb1ELb0ELb0EEENS1_21CollectiveEpilogueFwdINS6_IJSA_NS7_ILi512EEESA_EEES9_SC_SE_Li256ELb0ELb1ELb0ELb0EEENS1_30DynamicPersistentTileSchedulerILi256ELi128ELb0ELb1ELb1EEEEEEEEEvNT_6ParamsE:
[----:B------:R-:W-:Y:S01]  /*0000*/  LDC R1, c[0x0][0x37c] ;  /* 0x0000df00ff017b82 */ /* 0x000fe20000000800 */
[----:B------:R-:W-:Y:S05]  /*0010*/  EXIT ;  /* 0x000000000000794d */ /* 0x000fea0003800000 */
.L_x_13:
        /* <DEDUP_REMOVED lines=14> */
.L_x_31:


//--------------------- .text._ZN7cutlass13device_kernelIN5flash11enable_sm90INS1_16FlashAttnFwdSm90INS1_25CollectiveMainloopFwdSm90ILi2EN4cute5tupleIJNS5_1CILi1EEES8_S8_EEENS6_IJNS7_ILi64EEESA_SA_EEELi512ENS_10bfloat16_tEfNS_4arch4Sm90ELb1ELb0ELb1ELb1ELb1ELb0ELb0ELb0ELb0ELb1ELb0ELb0EEENS1_21CollectiveEpilogueFwdINS6_IJSA_NS7_ILi512EEESA_EEES9_SC_SE_Li256ELb1ELb1ELb0ELb0EEENS1_36VarlenDynamicPersistentTileSchedulerILi64ELi64ELi256ELi128ELb0ELb1ELb1ELb1ELb1ELb1EEEEEEEEEvNT_6ParamsE --------------------------
	.section	.text._ZN7cutlass13device_kernelIN5flash11enable_sm90INS1_16FlashAttnFwdSm90INS1_25CollectiveMainloopFwdSm90ILi2EN4cute5tupleIJNS5_1CILi1EEES8_S8_EEENS6_IJNS7_ILi64EEESA_SA_EEELi512ENS_10bfloat16_tEfNS_4arch4Sm90ELb1ELb0ELb1ELb1ELb1ELb0ELb0ELb0ELb0ELb1ELb0ELb0EEENS1_21CollectiveEpilogueFwdINS6_IJSA_NS7_ILi512EEESA_EEES9_SC_SE_Li256ELb1ELb1ELb0ELb0EEENS1_36VarlenDynamicPersistentTileSchedulerILi64ELi64ELi256ELi128ELb0ELb1ELb1ELb1ELb1ELb1EEEEEEEEEvNT_6ParamsE,"ax",@progbits
	.align	128
.text._ZN7cutlass13device_kernelIN5flash11enable_sm90INS1_16FlashAttnFwdSm90INS1_25CollectiveMainloopFwdSm90ILi2EN4cute5tupleIJNS5_1CILi1EEES8_S8_EEENS6_IJNS7_ILi64EEESA_SA_EEELi512ENS_10bfloat16_tEfNS_4arch4Sm90ELb1ELb0ELb1ELb1ELb1ELb0ELb0ELb0ELb0ELb1ELb0ELb0EEENS1_21CollectiveEpilogueFwdINS6_IJSA_NS7_ILi512EEESA_EEES9_SC_SE_Li256ELb1ELb1ELb0ELb0EEENS1_36VarlenDynamicPersistentTileSchedulerILi64ELi64ELi256ELi128ELb0ELb1ELb1ELb1ELb1ELb1EEEEEEEEEvNT_6ParamsE:
        .type           _ZN7cutlass13device_kernelIN5flash11enable_sm90INS1_16FlashAttnFwdSm90INS1_25CollectiveMainloopFwdSm90ILi2EN4cute5tupleIJNS5_1CILi1EEES8_S8_EEENS6_IJNS7_ILi64EEESA_SA_EEELi512ENS_10bfloat16_tEfNS_4arch4Sm90ELb1ELb0ELb1ELb1ELb1ELb0ELb0ELb0ELb0ELb1ELb0ELb0EEENS1_21CollectiveEpilogueFwdINS6_IJSA_NS7_ILi512EEESA_EEES9_SC_SE_Li256ELb1ELb1ELb0ELb0EEENS1_36VarlenDynamicPersistentTileSchedulerILi64ELi64ELi256ELi128ELb0ELb1ELb1ELb1ELb1ELb1EEEEEEEEEvNT_6ParamsE,@function
        .size           _ZN7cutlass13device_kernelIN5flash11enable_sm90INS1_16FlashAttnFwdSm90INS1_25CollectiveMainloopFwdSm90ILi2EN4cute5tupleIJNS5_1CILi1EEES8_S8_EEENS6_IJNS7_ILi64EEESA_SA_EEELi512ENS_10bfloat16_tEfNS_4arch4Sm90ELb1ELb0ELb1ELb1ELb1ELb0ELb0ELb0ELb0ELb1ELb0ELb0EEENS1_21CollectiveEpilogueFwdINS6_IJSA_NS7_ILi512EEESA_EEES9_SC_SE_Li256ELb1ELb1ELb0ELb0EEENS1_36VarlenDynamicPersistentTileSchedulerILi64ELi64ELi256ELi128ELb0ELb1ELb1ELb1ELb1ELb1EEEEEEEEEvNT_6ParamsE,(.L_x_32 - _ZN7cutlass13device_kernelIN5flash11enable_sm90INS1_16FlashAttnFwdSm90INS1_25CollectiveMainloopFwdSm90ILi2EN4cute5tupleIJNS5_1CILi1EEES8_S8_EEENS6_IJNS7_ILi64EEESA_SA_EEELi512ENS_10bfloat16_tEfNS_4arch4Sm90ELb1ELb0ELb1ELb1ELb1ELb0ELb0ELb0ELb0ELb1ELb0ELb0EEENS1_21CollectiveEpilogueFwdINS6_IJSA_NS7_ILi512EEESA_EEES9_SC_SE_Li256ELb1ELb1ELb0ELb0EEENS1_36VarlenDynamicPersistentTileSchedulerILi64ELi64ELi256ELi128ELb0ELb1ELb1ELb1ELb1ELb1EEEEEEEEEvNT_6ParamsE)
        .other          _ZN7cutlass13device_kernelIN5flash11enable_sm90INS1_16FlashAttnFwdSm90INS1_25CollectiveMainloopFwdSm90ILi2EN4cute5tupleIJNS5_1CILi1EEES8_S8_EEENS6_IJNS7_ILi64EEESA_SA_EEELi512ENS_10bfloat16_tEfNS_4arch4Sm90ELb1ELb0ELb1ELb1ELb1ELb0ELb0ELb0ELb0ELb1ELb0ELb0EEENS1_21CollectiveEpilogueFwdINS6_IJSA_NS7_ILi512EEESA_EEES9_SC_SE_Li256ELb1ELb1ELb0ELb0EEENS1_36VarlenDynamicPersistentTileSchedulerILi64ELi64ELi256ELi128ELb0ELb1ELb1ELb1ELb1ELb1EEEEEEEEEvNT_6ParamsE,@"STO_CUDA_ENTRY STV_DEFAULT"
_ZN7cutlass13device_kernelIN5flash11enable_sm90INS1_16FlashAttnFwdSm90INS1_25CollectiveMainloopFwdSm90ILi2EN4cute5tupleIJNS5_1CILi1EEES8_S8_EEENS6_IJNS7_ILi64EEESA_SA_EEELi512ENS_10bfloat16_tEfNS_4arch4Sm90ELb1ELb0ELb1ELb1ELb1ELb0ELb0ELb0ELb0ELb1ELb0ELb0EEENS1_21CollectiveEpilogueFwdINS6_IJSA_NS7_ILi512EEESA_EEES9_SC_SE_Li256ELb1ELb1ELb0ELb0EEENS1_36VarlenDynamicPersistentTileSchedulerILi64ELi64ELi256ELi128ELb0ELb1ELb1ELb1ELb1ELb1EEEEEEEEEvNT_6ParamsE:
[----:B------:R-:W-:Y:S01]  /*0000*/  LDC R1, c[0x0][0x37c] ;  /* 0x0000df00ff017b82 */ /* 0x000fe20000000800 */
[----:B------:R-:W-:Y:S05]  /*0010*/  EXIT ;  /* 0x000000000000794d */ /* 0x000fea0003800000 */
.L_x_14:
        /* <DEDUP_REMOVED lines=14> */
.L_x_32:


//--------------------- .text._ZN7cutlass13device_kernelIN5flash11enable_sm90INS1_16FlashAttnFwdSm90INS1_25CollectiveMainloopFwdSm90ILi2EN4cute5tupleIJNS5_1CILi1EEES8_S8_EEENS6_IJNS7_ILi64EEESA_SA_EEELi512ENS_10bfloat16_tEfNS_4arch4Sm90ELb1ELb0ELb1ELb1ELb1ELb1ELb0ELb0ELb0ELb1ELb0ELb0EEENS1_21CollectiveEpilogueFwdINS6_IJSA_NS7_ILi512EEESA_EEES9_SC_SE_Li256ELb1ELb1ELb0ELb0EEENS1_36VarlenDynamicPersistentTileSchedulerILi64ELi64ELi256ELi128ELb0ELb1ELb1ELb1ELb1ELb1EEEEEEEEEvNT_6ParamsE --------------------------
	.section	.text._ZN7cutlass13device_kernelIN5flash11enable_sm90INS1_16FlashAttnFwdSm90INS1_25CollectiveMainloopFwdSm90ILi2EN4cute5tupleIJNS5_1CILi1EEES8_S8_EEENS6_IJNS7_ILi64EEESA_SA_EEELi512ENS_10bfloat16_tEfNS_4arch4Sm90ELb1ELb0ELb1ELb1ELb1ELb1ELb0ELb0ELb0ELb1ELb0ELb0EEENS1_21CollectiveEpilogueFwdINS6_IJSA_NS7_ILi512EEESA_EEES9_SC_SE_Li256ELb1ELb1ELb0ELb0EEENS1_36VarlenDynamicPersistentTileSchedulerILi64ELi64ELi256ELi128ELb0ELb1ELb1ELb1ELb1ELb1EEEEEEEEEvNT_6ParamsE,"ax",@progbits
	.align	128
.text._ZN7cutlass13device_kernelIN5flash11enable_sm90INS1_16FlashAttnFwdSm90INS1_25CollectiveMainloopFwdSm90ILi2EN4cute5tupleIJNS5_1CILi1EEES8_S8_EEENS6_IJNS7_ILi64EEESA_SA_EEELi512ENS_10bfloat16_tEfNS_4arch4Sm90ELb1ELb0ELb1ELb1ELb1ELb1ELb0ELb0ELb0ELb1ELb0ELb0EEENS1_21CollectiveEpilogueFwdINS6_IJSA_NS7_ILi512EEESA_EEES9_SC_SE_Li256ELb1ELb1ELb0ELb0EEENS1_36VarlenDynamicPersistentTileSchedulerILi64ELi64ELi256ELi128ELb0ELb1ELb1ELb1ELb1ELb1EEEEEEEEEvNT_6ParamsE:
        .type           _ZN7cutlass13device_kernelIN5flash11enable_sm90INS1_16FlashAttnFwdSm90INS1_25CollectiveMainloopFwdSm90ILi2EN4cute5tupleIJNS5_1CILi1EEES8_S8_EEENS6_IJNS7_ILi64EEESA_SA_EEELi512ENS_10bfloat16_tEfNS_4arch4Sm90ELb1ELb0ELb1ELb1ELb1ELb1ELb0ELb0ELb0ELb1ELb0ELb0EEENS1_21CollectiveEpilogueFwdINS6_IJSA_NS7_ILi512EEESA_EEES9_SC_SE_Li256ELb1ELb1ELb0ELb0EEENS1_36VarlenDynamicPersistentTileSchedulerILi64ELi64ELi256ELi128ELb0ELb1ELb1ELb1ELb1ELb1EEEEEEEEEvNT_6ParamsE,@function
        .size           _ZN7cutlass13device_kernelIN5flash11enable_sm90INS1_16FlashAttnFwdSm90INS1_25CollectiveMainloopFwdSm90ILi2EN4cute5tupleIJNS5_1CILi1EEES8_S8_EEENS6_IJNS7_ILi64EEESA_SA_EEELi512ENS_10bfloat16_tEfNS_4arch4Sm90ELb1ELb0ELb1ELb1ELb1ELb1ELb0ELb0ELb0ELb1ELb0ELb0EEENS1_21CollectiveEpilogueFwdINS6_IJSA_NS7_ILi512EEESA_EEES9_SC_SE_Li256ELb1ELb1ELb0ELb0EEENS1_36VarlenDynamicPersistentTileSchedulerILi64ELi64ELi256ELi128ELb0ELb1ELb1ELb1ELb1ELb1EEEEEEEEEvNT_6ParamsE,(.L_x_33 - _ZN7cutlass13device_kernelIN5flash11enable_sm90INS1_16FlashAttnFwdSm90INS1_25CollectiveMainloopFwdSm90ILi2EN4cute5tupleIJNS5_1CILi1EEES8_S8_EEENS6_IJNS7_ILi64EEESA_SA_EEELi512ENS_10bfloat16_tEfNS_4arch4Sm90ELb1ELb0ELb1ELb1ELb1ELb1ELb0ELb0ELb0ELb1ELb0ELb0EEENS1_21CollectiveEpilogueFwdINS6_IJSA_NS7_ILi512EEESA_EEES9_SC_SE_Li256ELb1ELb1ELb0ELb0EEENS1_36VarlenDynamicPersistentTileSchedulerILi64ELi64ELi256ELi128ELb0ELb1ELb1ELb1ELb1ELb1EEEEEEEEEvNT_6ParamsE)
        .other          _ZN7cutlass13device_kernelIN5flash11enable_sm90INS1_16FlashAttnFwdSm90INS1_25CollectiveMainloopFwdSm90ILi2EN4cute5tupleIJNS5_1CILi1EEES8_S8_EEENS6_IJNS7_ILi64EEESA_SA_EEELi512ENS_10bfloat16_tEfNS_4arch4Sm90ELb1ELb0ELb1ELb1ELb1ELb1ELb0ELb0ELb0ELb1ELb0ELb0EEENS1_21CollectiveEpilogueFwdINS6_IJSA_NS7_ILi512EEESA_EEES9_SC_SE_Li256ELb1ELb1ELb0ELb0EEENS1_36VarlenDynamicPersistentTileSchedulerILi64ELi64ELi256ELi128ELb0ELb1ELb1ELb1ELb1ELb1EEEEEEEEEvNT_6ParamsE,@"STO_CUDA_ENTRY STV_DEFAULT"
_ZN7cutlass13device_kernelIN5flash11enable_sm90INS1_16FlashAttnFwdSm90INS1_25CollectiveMainloopFwdSm90ILi2EN4cute5tupleIJNS5_1CILi1EEES8_S8_EEENS6_IJNS7_ILi64EEESA_SA_EEELi512ENS_10bfloat16_tEfNS_4arch4Sm90ELb1ELb0ELb1ELb1ELb1ELb1ELb0ELb0ELb0ELb1ELb0ELb0EEENS1_21CollectiveEpilogueFwdINS6_IJSA_NS7_ILi512EEESA_EEES9_SC_SE_Li256ELb1ELb1ELb0ELb0EEENS1_36VarlenDynamicPersistentTileSchedulerILi64ELi64ELi256ELi128ELb0ELb1ELb1ELb1ELb1ELb1EEEEEEEEEvNT_6ParamsE:
[----:B------:R-:W-:Y:S01]  /*0000*/  LDC R1, c[0x0][0x37c] ;  /* 0x0000df00ff017b82 */ /* 0x000fe20000000800 */
[----:B------:R-:W-:Y:S05]  /*0010*/  EXIT ;  /* 0x000000000000794d */ /* 0x000fea0003800000 */
.L_x_15:
        /* <DEDUP_REMOVED lines=14> */
.L_x_33:


//--------------------- .text._ZN7cutlass13device_kernelIN5flash11enable_sm90INS1_16FlashAttnFwdSm90INS1_25CollectiveMainloopFwdSm90ILi2EN4cute5tupleIJNS5_1CILi1EEES8_S8_EEENS6_IJNS7_ILi64EEESA_SA_EEELi512ENS_10bfloat16_tEfNS_4arch4Sm90ELb1ELb0ELb1ELb1ELb1ELb0ELb1ELb0ELb0ELb1ELb0ELb0EEENS1_21CollectiveEpilogueFwdINS6_IJSA_NS7_ILi512EEESA_EEES9_SC_SE_Li256ELb1ELb1ELb0ELb0EEENS1_36VarlenDynamicPersistentTileSchedulerILi64ELi64ELi256ELi128ELb0ELb1ELb1ELb1ELb1ELb1EEEEEEEEEvNT_6ParamsE --------------------------
	.section	.text._ZN7cutlass13device_kernelIN5flash11enable_sm90INS1_16FlashAttnFwdSm90INS1_25CollectiveMainloopFwdSm90ILi2EN4cute5tupleIJNS5_1CILi1EEES8_S8_EEENS6_IJNS7_ILi64EEESA_SA_EEELi512ENS_10bfloat16_tEfNS_4arch4Sm90ELb1ELb0ELb1ELb1ELb1ELb0ELb1ELb0ELb0ELb1ELb0ELb0EEENS1_21CollectiveEpilogueFwdINS6_IJSA_NS7_ILi512EEESA_EEES9_SC_SE_Li256ELb1ELb1ELb0ELb0EEENS1_36VarlenDynamicPersistentTileSchedulerILi64ELi64ELi256ELi128ELb0ELb1ELb1ELb1ELb1ELb1EEEEEEEEEvNT_6ParamsE,"ax",@progbits
	.align	128
.text._ZN7cutlass13device_kernelIN5flash11enable_sm90INS1_16FlashAttnFwdSm90INS1_25CollectiveMainloopFwdSm90ILi2EN4cute5tupleIJNS5_1CILi1EEES8_S8_EEENS6_IJNS7_ILi64EEESA_SA_EEELi512ENS_10bfloat16_tEfNS_4arch4Sm90ELb1ELb0ELb1ELb1ELb1ELb0ELb1ELb0ELb0ELb1ELb0ELb0EEENS1_21CollectiveEpilogueFwdINS6_IJSA_NS7_ILi512EEESA_EEES9_SC_SE_Li256ELb1ELb1ELb0ELb0EEENS1_36VarlenDynamicPersistentTileSchedulerILi64ELi64ELi256ELi128ELb0ELb1ELb1ELb1ELb1ELb1EEEEEEEEEvNT_6ParamsE:
        .type           _ZN7cutlass13device_kernelIN5flash11enable_sm90INS1_16FlashAttnFwdSm90INS1_25CollectiveMainloopFwdSm90ILi2EN4cute5tupleIJNS5_1CILi1EEES8_S8_EEENS6_IJNS7_ILi64EEESA_SA_EEELi512ENS_10bfloat16_tEfNS_4arch4Sm90ELb1ELb0ELb1ELb1ELb1ELb0ELb1ELb0ELb0ELb1ELb0ELb0EEENS1_21CollectiveEpilogueFwdINS6_IJSA_NS7_ILi512EEESA_EEES9_SC_SE_Li256ELb1ELb1ELb0ELb0EEENS1_36VarlenDynamicPersistentTileSchedulerILi64ELi64ELi256ELi128ELb0ELb1ELb1ELb1ELb1ELb1EEEEEEEEEvNT_6ParamsE,@function
        .size           _ZN7cutlass13device_kernelIN5flash11enable_sm90INS1_16FlashAttnFwdSm90INS1_25CollectiveMainloopFwdSm90ILi2EN4cute5tupleIJNS5_1CILi1EEES8_S8_EEENS6_IJNS7_ILi64EEESA_SA_EEELi512ENS_10bfloat16_tEfNS_4arch4Sm90ELb1ELb0ELb1ELb1ELb1ELb0ELb1ELb0ELb0ELb1ELb0ELb0EEENS1_21CollectiveEpilogueFwdINS6_IJSA_NS7_ILi512EEESA_EEES9_SC_SE_Li256ELb1ELb1ELb0ELb0EEENS1_36VarlenDynamicPersistentTileSchedulerILi64ELi64ELi256ELi128ELb0ELb1ELb1ELb1ELb1ELb1EEEEEEEEEvNT_6ParamsE,(.L_x_34 - _ZN7cutlass13device_kernelIN5flash11enable_sm90INS1_16FlashAttnFwdSm90INS1_25CollectiveMainloopFwdSm90ILi2EN4cute5tupleIJNS5_1CILi1EEES8_S8_EEENS6_IJNS7_ILi64EEESA_SA_EEELi512ENS_10bfloat16_tEfNS_4arch4Sm90ELb1ELb0ELb1ELb1ELb1ELb0ELb1ELb0ELb0ELb1ELb0ELb0EEENS1_21CollectiveEpilogueFwdINS6_IJSA_NS7_ILi512EEESA_EEES9_SC_SE_Li256ELb1ELb1ELb0ELb0EEENS1_36VarlenDynamicPersistentTileSchedulerILi64ELi64ELi256ELi128ELb0ELb1ELb1ELb1ELb1ELb1EEEEEEEEEvNT_6ParamsE)
        .other          _ZN7cutlass13device_kernelIN5flash11enable_sm90INS1_16FlashAttnFwdSm90INS1_25CollectiveMainloopFwdSm90ILi2EN4cute5tupleIJNS5_1CILi1EEES8_S8_EEENS6_IJNS7_ILi64EEESA_SA_EEELi512ENS_10bfloat16_tEfNS_4arch4Sm90ELb1ELb0ELb1ELb1ELb1ELb0ELb1ELb0ELb0ELb1ELb0ELb0EEENS1_21CollectiveEpilogueFwdINS6_IJSA_NS7_ILi512EEESA_EEES9_SC_SE_Li256ELb1ELb1ELb0ELb0EEENS1_36VarlenDynamicPersistentTileSchedulerILi64ELi64ELi256ELi128ELb0ELb1ELb1ELb1ELb1ELb1EEEEEEEEEvNT_6ParamsE,@"STO_CUDA_ENTRY STV_DEFAULT"
_ZN7cutlass13device_kernelIN5flash11enable_sm90INS1_16FlashAttnFwdSm90INS1_25CollectiveMainloopFwdSm90ILi2EN4cute5tupleIJNS5_1CILi1EEES8_S8_EEENS6_IJNS7_ILi64EEESA_SA_EEELi512ENS_10bfloat16_tEfNS_4arch4Sm90ELb1ELb0ELb1ELb1ELb1ELb0ELb1ELb0ELb0ELb1ELb0ELb0EEENS1_21CollectiveEpilogueFwdINS6_IJSA_NS7_ILi512EEESA_EEES9_SC_SE_Li256ELb1ELb1ELb0ELb0EEENS1_36VarlenDynamicPersistentTileSchedulerILi64ELi64ELi256ELi128ELb0ELb1ELb1ELb1ELb1ELb1EEEEEEEEEvNT_6ParamsE:
[----:B------:R-:W-:Y:S01]  /*0000*/  LDC R1, c[0x0][0x37c] ;  /* 0x0000df00ff017b82 */ /* 0x000fe20000000800 */
[----:B------:R-:W-:Y:S05]  /*0010*/  EXIT ;  /* 0x000000000000794d */ /* 0x000fea0003800000 */
.L_x_16:
        /* <DEDUP_REMOVED lines=14> */
.L_x_34:


//--------------------- .text._ZN7cutlass13device_kernelIN5flash11enable_sm90INS1_16FlashAttnFwdSm90INS1_25CollectiveMainloopFwdSm90ILi2EN4cute5tupleIJNS5_1CILi1EEES8_S8_EEENS6_IJNS7_ILi64EEESA_SA_EEELi512ENS_10bfloat16_tEfNS_4arch4Sm90ELb1ELb0ELb1ELb1ELb1ELb1ELb1ELb0ELb0ELb1ELb0ELb0EEENS1_21CollectiveEpilogueFwdINS6_IJSA_NS7_ILi512EEESA_EEES9_SC_SE_Li256ELb1ELb1ELb0ELb0EEENS1_36VarlenDynamicPersistentTileSchedulerILi64ELi64ELi256ELi128ELb0ELb1ELb1ELb1ELb1ELb1EEEEEEEEEvNT_6ParamsE --------------------------
	.section	.text._ZN7cutlass13device_kernelIN5flash11enable_sm90INS1_16FlashAttnFwdSm90INS1_25CollectiveMainloopFwdSm90ILi2EN4cute5tupleIJNS5_1CILi1EEES8_S8_EEENS6_IJNS7_ILi64EEESA_SA_EEELi512ENS_10bfloat16_tEfNS_4arch4Sm90ELb1ELb0ELb1ELb1ELb1ELb1ELb1ELb0ELb0ELb1ELb0ELb0EEENS1_21CollectiveEpilogueFwdINS6_IJSA_NS7_ILi512EEESA_EEES9_SC_SE_Li256ELb1ELb1ELb0ELb0EEENS1_36VarlenDynamicPersistentTileSchedulerILi64ELi64ELi256ELi128ELb0ELb1ELb1ELb1ELb1ELb1EEEEEEEEEvNT_6ParamsE,"ax",@progbits
	.align	128
.text._ZN7cutlass13device_kernelIN5flash11enable_sm90INS1_16FlashAttnFwdSm90INS1_25CollectiveMainloopFwdSm90ILi2EN4cute5tupleIJNS5_1CILi1EEES8_S8_EEENS6_IJNS7_ILi64EEESA_SA_EEELi512ENS_10bfloat16_tEfNS_4arch4Sm90ELb1ELb0ELb1ELb1ELb1ELb1ELb1ELb0ELb0ELb1ELb0ELb0EEENS1_21CollectiveEpilogueFwdINS6_IJSA_NS7_ILi512EEESA_EEES9_SC_SE_Li256ELb1ELb1ELb0ELb0EEENS1_36VarlenDynamicPersistentTileSchedulerILi64ELi64ELi256ELi128ELb0ELb1ELb1ELb1ELb1ELb1EEEEEEEEEvNT_6ParamsE:
        .type           _ZN7cutlass13device_kernelIN5flash11enable_sm90INS1_16FlashAttnFwdSm90INS1_25CollectiveMainloopFwdSm90ILi2EN4cute5tupleIJNS5_1CILi1EEES8_S8_EEENS6_IJNS7_ILi64EEESA_SA_EEELi512ENS_10bfloat16_tEfNS_4arch4Sm90ELb1ELb0ELb1ELb1ELb1ELb1ELb1ELb0ELb0ELb1ELb0ELb0EEENS1_21CollectiveEpilogueFwdINS6_IJSA_NS7_ILi512EEESA_EEES9_SC_SE_Li256ELb1ELb1ELb0ELb0EEENS1_36VarlenDynamicPersistentTileSchedulerILi64ELi64ELi256ELi128ELb0ELb1ELb1ELb1ELb1ELb1EEEEEEEEEvNT_6ParamsE,@function
        .size           _ZN7cutlass13device_kernelIN5flash11enable_sm90INS1_16FlashAttnFwdSm90INS1_25CollectiveMainloopFwdSm90ILi2EN4cute5tupleIJNS5_1CILi1EEES8_S8_EEENS6_IJNS7_ILi64EEESA_SA_EEELi512ENS_10bfloat16_tEfNS_4arch4Sm90ELb1ELb0ELb1ELb1ELb1ELb1ELb1ELb0ELb0ELb1ELb0ELb0EEENS1_21CollectiveEpilogueFwdINS6_IJSA_NS7_ILi512EEESA_EEES9_SC_SE_Li256ELb1ELb1ELb0ELb0EEENS1_36VarlenDynamicPersistentTileSchedulerILi64ELi64ELi256ELi128ELb0ELb1ELb1ELb1ELb1ELb1EEEEEEEEEvNT_6ParamsE,(.L_x_35 - _ZN7cutlass13device_kernelIN5flash11enable_sm90INS1_16FlashAttnFwdSm90INS1_25CollectiveMainloopFwdSm90ILi2EN4cute5tupleIJNS5_1CILi1EEES8_S8_EEENS6_IJNS7_ILi64EEESA_SA_EEELi512ENS_10bfloat16_tEfNS_4arch4Sm90ELb1ELb0ELb1ELb1ELb1ELb1ELb1ELb0ELb0ELb1ELb0ELb0EEENS1_21CollectiveEpilogueFwdINS6_IJSA_NS7_ILi512EEESA_EEES9_SC_SE_Li256ELb1ELb1ELb0ELb0EEENS1_36VarlenDynamicPersistentTileSchedulerILi64ELi64ELi256ELi128ELb0ELb1ELb1ELb1ELb1ELb1EEEEEEEEEvNT_6ParamsE)
        .other          _ZN7cutlass13device_kernelIN5flash11enable_sm90INS1_16FlashAttnFwdSm90INS1_25CollectiveMainloopFwdSm90ILi2EN4cute5tupleIJNS5_1CILi1EEES8_S8_EEENS6_IJNS7_ILi64EEESA_SA_EEELi512ENS_10bfloat16_tEfNS_4arch4Sm90ELb1ELb0ELb1ELb1ELb1ELb1ELb1ELb0ELb0ELb1ELb0ELb0EEENS1_21CollectiveEpilogueFwdINS6_IJSA_NS7_ILi512EEESA_EEES9_SC_SE_Li256ELb1ELb1ELb0ELb0EEENS1_36VarlenDynamicPersistentTileSchedulerILi64ELi64ELi256ELi128ELb0ELb1ELb1ELb1ELb1ELb1EEEEEEEEEvNT_6ParamsE,@"STO_CUDA_ENTRY STV_DEFAULT"
_ZN7cutlass13device_kernelIN5flash11enable_sm90INS1_16FlashAttnFwdSm90INS1_25CollectiveMainloopFwdSm90ILi2EN4cute5tupleIJNS5_1CILi1EEES8_S8_EEENS6_IJNS7_ILi64EEESA_SA_EEELi512ENS_10bfloat16_tEfNS_4arch4Sm90ELb1ELb0ELb1ELb1ELb1ELb1ELb1ELb0ELb0ELb1ELb0ELb0EEENS1_21CollectiveEpilogueFwdINS6_IJSA_NS7_ILi512EEESA_EEES9_SC_SE_Li256ELb1ELb1ELb0ELb0EEENS1_36VarlenDynamicPersistentTileSchedulerILi64ELi64ELi256ELi128ELb0ELb1ELb1ELb1ELb1ELb1EEEEEEEEEvNT_6ParamsE:
[----:B------:R-:W-:Y:S01]  /*0000*/  LDC R1, c[0x0][0x37c] ;  /* 0x0000df00ff017b82 */ /* 0x000fe20000000800 */
[----:B------:R-:W-:Y:S05]  /*0010*/  EXIT ;  /* 0x000000000000794d */ /* 0x000fea0003800000 */
.L_x_17:
        /* <DEDUP_REMOVED lines=14> */
.L_x_35:


//--------------------- .nv.shared.reserved.0     --------------------------
	.section	.nv.shared.reserved.0,"aw",@nobits
	.weak		__nv_reservedSMEM_offset_0_alias
	.size		__nv_reservedSMEM_offset_0_alias, 0, 64
	.other		__nv_reservedSMEM_offset_0_alias,@"STO_CUDA_RESERVED_SHARED STV_DEFAULT"
__nv_reservedSMEM_offset_0_alias:
	.zero		0
	.zero		64


//--------------------- .nv.global                --------------------------
	.section	.nv.global,"aw",@nobits
.nv.global:
	.type		_ZN83_INTERNAL_0d86d042_47_flash_fwd_hdim64_512_bf16_paged_softcap_sm90_cu_49158569_33924cute1_E,@object
	.size		_ZN83_INTERNAL_0d86d042_47_flash_fwd_hdim64_512_bf16_paged_softcap_sm90_cu_49158569_33924cute1_E,(_ZN83_INTERNAL_0d86d042_47_flash_fwd_hdim64_512_bf16_paged_softcap_sm90_cu_49158569_33924cuda3std3__45__cpo6cbeginE - _ZN83_INTERNAL_0d86d042_47_flash_fwd_hdim64_512_bf16_paged_softcap_sm90_cu_49158569_33924cute1_E)
_ZN83_INTERNAL_0d86d042_47_flash_fwd_hdim64_512_bf16_paged_softcap_sm90_cu_49158569_33924cute1_E:
	.zero		1
	.type		_ZN83_INTERNAL_0d86d042_47_flash_fwd_hdim64_512_bf16_paged_softcap_sm90_cu_49158569_33924cuda3std3__45__cpo6cbeginE,@object
	.size		_ZN83_INTERNAL_0d86d042_47_flash_fwd_hdim64_512_bf16_paged_softcap_sm90_cu_49158569_33924cuda3std3__45__cpo6cbeginE,(_ZN83_INTERNAL_0d86d042_47_flash_fwd_hdim64_512_bf16_paged_softcap_sm90_cu_49158569_33924cuda3std3__48in_placeE - _ZN83_INTERNAL_0d86d042_47_flash_fwd_hdim64_512_bf16_paged_softcap_sm90_cu_49158569_33924cuda3std3__45__cpo6cbeginE)
_ZN83_INTERNAL_0d86d042_47_flash_fwd_hdim64_512_bf16_paged_softcap_sm90_cu_49158569_33924cuda3std3__45__cpo6cbeginE:
	.zero		1
	.type		_ZN83_INTERNAL_0d86d042_47_flash_fwd_hdim64_512_bf16_paged_softcap_sm90_cu_49158569_33924cuda3std3__48in_placeE,@object
	.size		_ZN83_INTERNAL_0d86d042_47_flash_fwd_hdim64_512_bf16_paged_softcap_sm90_cu_49158569_33924cuda3std3__48in_placeE,(_ZN83_INTERNAL_0d86d042_47_flash_fwd_hdim64_512_bf16_paged_softcap_sm90_cu_49158569_33924cuda3std6ranges3__45__cpo9iter_moveE - _ZN83_INTERNAL_0d86d042_47_flash_fwd_hdim64_512_bf16_paged_softcap_sm90_cu_49158569_33924cuda3std3__48in_placeE)
_ZN83_INTERNAL_0d86d042_47_flash_fwd_hdim64_512_bf16_paged_softcap_sm90_cu_49158569_33924cuda3std3__48in_placeE:
	.zero		1
	.type		_ZN83_INTERNAL_0d86d042_47_flash_fwd_hdim64_512_bf16_paged_softcap_sm90_cu_49158569_33924cuda3std6ranges3__45__cpo9iter_moveE,@object
	.size		_ZN83_INTERNAL_0d86d042_47_flash_fwd_hdim64_512_bf16_paged_softcap_sm90_cu_49158569_33924cuda3std6ranges3__45__cpo9iter_moveE,(_ZN83_INTERNAL_0d86d042_47_flash_fwd_hdim64_512_bf16_paged_softcap_sm90_cu_49158569_33924cuda3std3__45__cpo5beginE - _ZN83_INTERNAL_0d86d042_47_flash_fwd_hdim64_512_bf16_paged_softcap_sm90_cu_49158569_33924cuda3std6ranges3__45__cpo9iter_moveE)
_ZN83_INTERNAL_0d86d042_47_flash_fwd_hdim64_512_bf16_paged_softcap_sm90_cu_49158569_33924cuda3std6ranges3__45__cpo9iter_moveE:
	.zero		1
	.type		_ZN83_INTERNAL_0d86d042_47_flash_fwd_hdim64_512_bf16_paged_softcap_sm90_cu_49158569_33924cuda3std3__45__cpo5beginE,@object
	.size		_ZN83_INTERNAL_0d86d042_47_flash_fwd_hdim64_512_bf16_paged_softcap_sm90_cu_49158569_33924cuda3std3__45__cpo5beginE,(_ZN83_INTERNAL_0d86d042_47_flash_fwd_hdim64_512_bf16_paged_softcap_sm90_cu_49158569_33924cuda3std3__485_GLOBAL__N__0d86d042_47_flash_fwd_hdim64_512_bf16_paged_softcap_sm90_cu_49158569_33926ignoreE - _ZN83_INTERNAL_0d86d042_47_flash_fwd_hdim64_512_bf16_paged_softcap_sm90_cu_49158569_33924cuda3std3__45__cpo5beginE)
_ZN83_INTERNAL_0d86d042_47_flash_fwd_hdim64_512_bf16_paged_softcap_sm90_cu_49158569_33924cuda3std3__45__cpo5beginE:
	.zero		1
	.type		_ZN83_INTERNAL_0d86d042_47_flash_fwd_hdim64_512_bf16_paged_softcap_sm90_cu_49158569_33924cuda3std3__485_GLOBAL__N__0d86d042_47_flash_fwd_hdim64_512_bf16_paged_softcap_sm90_cu_49158569_33926ignoreE,@object
	.size		_ZN83_INTERNAL_0d86d042_47_flash_fwd_hdim64_512_bf16_paged_softcap_sm90_cu_49158569_33924cuda3std3__485_GLOBAL__N__0d86d042_47_flash_fwd_hdim64_512_bf16_paged_softcap_sm90_cu_49158569_33926ignoreE,(_ZN83_INTERNAL_0d86d042_47_flash_fwd_hdim64_512_bf16_paged_softcap_sm90_cu_49158569_33924cute7productE - _ZN83_INTERNAL_0d86d042_47_flash_fwd_hdim64_512_bf16_paged_softcap_sm90_cu_49158569_33924cuda3std3__485_GLOBAL__N__0d86d042_47_flash_fwd_hdim64_512_bf16_paged_softcap_sm90_cu_49158569_33926ignoreE)
_ZN83_INTERNAL_0d86d042_47_flash_fwd_hdim64_512_bf16_paged_softcap_sm90_cu_49158569_33924cuda3std3__485_GLOBAL__N__0d86d042_47_flash_fwd_hdim64_512_bf16_paged_softcap_sm90_cu_49158569_33926ignoreE:
	.zero		1
	.type		_ZN83_INTERNAL_0d86d042_47_flash_fwd_hdim64_512_bf16_paged_softcap_sm90_cu_49158569_33924cute7productE,@object
	.size		_ZN83_INTERNAL_0d86d042_47_flash_fwd_hdim64_512_bf16_paged_softcap_sm90_cu_49158569_33924cute7productE,(_ZN83_INTERNAL_0d86d042_47_flash_fwd_hdim64_512_bf16_paged_softcap_sm90_cu_49158569_33924cuda3std3__45__cpo3endE - _ZN83_INTERNAL_0d86d042_47_flash_fwd_hdim64_512_bf16_paged_softcap_sm90_cu_49158569_33924cute7productE)
_ZN83_INTERNAL_0d86d042_47_flash_fwd_hdim64_512_bf16_paged_softcap_sm90_cu_49158569_33924cute7productE:
	.zero		1
	.type		_ZN83_INTERNAL_0d86d042_47_flash_fwd_hdim64_512_bf16_paged_softcap_sm90_cu_49158569_33924cuda3std3__45__cpo3endE,@object
	.size		_ZN83_INTERNAL_0d86d042_47_flash_fwd_hdim64_512_bf16_paged_softcap_sm90_cu_49158569_33924cuda3std3__45__cpo3endE,(_ZN83_INTERNAL_0d86d042_47_flash_fwd_hdim64_512_bf16_paged_softcap_sm90_cu_49158569_33924cuda3std3__419piecewise_constructE - _ZN83_INTERNAL_0d86d042_47_flash_fwd_hdim64_512_bf16_paged_softcap_sm90_cu_49158569_33924cuda3std3__45__cpo3endE)
_ZN83_INTERNAL_0d86d042_47_flash_fwd_hdim64_512_bf16_paged_softcap_sm90_cu_49158569_33924cuda3std3__45__cpo3endE:
	.zero		1
	.type		_ZN83_INTERNAL_0d86d042_47_flash_fwd_hdim64_512_bf16_paged_softcap_sm90_cu_49158569_33924cuda3std3__419piecewise_constructE,@object
	.size		_ZN83_INTERNAL_0d86d042_47_flash_fwd_hdim64_512_bf16_paged_softcap_sm90_cu_49158569_33924cuda3std3__419piecewise_constructE,(_ZN83_INTERNAL_0d86d042_47_flash_fwd_hdim64_512_bf16_paged_softcap_sm90_cu_49158569_33924cuda3std3__45__cpo4cendE - _ZN83_INTERNAL_0d86d042_47_flash_fwd_hdim64_512_bf16_paged_softcap_sm90_cu_49158569_33924cuda3std3__419piecewise_constructE)
_ZN83_INTERNAL_0d86d042_47_flash_fwd_hdim64_512_bf16_paged_softcap_sm90_cu_49158569_33924cuda3std3__419piecewise_constructE:
	.zero		1
	.type		_ZN83_INTERNAL_0d86d042_47_flash_fwd_hdim64_512_bf16_paged_softcap_sm90_cu_49158569_33924cuda3std3__45__cpo4cendE,@object
	.size		_ZN83_INTERNAL_0d86d042_47_flash_fwd_hdim64_512_bf16_paged_softcap_sm90_cu_49158569_33924cuda3std3__45__cpo4cendE,(_ZN83_INTERNAL_0d86d042_47_flash_fwd_hdim64_512_bf16_paged_softcap_sm90_cu_49158569_33924cuda3std6ranges3__45__cpo4swapE - _ZN83_INTERNAL_0d86d042_47_flash_fwd_hdim64_512_bf16_paged_softcap_sm90_cu_49158569_33924cuda3std3__45__cpo4cendE)
_ZN83_INTERNAL_0d86d042_47_flash_fwd_hdim64_512_bf16_paged_softcap_sm90_cu_49158569_33924cuda3std3__45__cpo4cendE:
	.zero		1
	.type		_ZN83_INTERNAL_0d86d042_47_flash_fwd_hdim64_512_bf16_paged_softcap_sm90_cu_49158569_33924cuda3std6ranges3__45__cpo4swapE,@object
	.size		_ZN83_INTERNAL_0d86d042_47_flash_fwd_hdim64_512_bf16_paged_softcap_sm90_cu_49158569_33924cuda3std6ranges3__45__cpo4swapE,(.L_7 - _ZN83_INTERNAL_0d86d042_47_flash_fwd_hdim64_512_bf16_paged_softcap_sm90_cu_49158569_33924cuda3std6ranges3__45__cpo4swapE)
_ZN83_INTERNAL_0d86d042_47_flash_fwd_hdim64_512_bf16_paged_softcap_sm90_cu_49158569_33924cuda3std6ranges3__45__cpo4swapE:
	.zero		1
.L_7:


//--------------------- .nv.constant0._ZN7cutlass13device_kernelIN5flash11enable_sm90INS1_16FlashAttnFwdSm90INS1_25CollectiveMainloopFwdSm90ILi2EN4cute5tupleIJNS5_1CILi1EEES8_S8_EEENS6_IJNS7_ILi64EEESA_SA_EEELi512ENS_10bfloat16_tEfNS_4arch4Sm90ELb0ELb0ELb1ELb0ELb1ELb0ELb0ELb0ELb0ELb1ELb0ELb0EEENS1_21CollectiveEpilogueFwdINS6_IJSA_NS7_ILi512EEESA_EEES9_SC_SE_Li256ELb0ELb1ELb0ELb0EEENS1_29StaticPersistentTileSchedulerILb0EEEEEEEEEvNT_6ParamsE --------------------------
	.section	.nv.constant0._ZN7cutlass13device_kernelIN5flash11enable_sm90INS1_16FlashAttnFwdSm90INS1_25CollectiveMainloopFwdSm90ILi2EN4cute5tupleIJNS5_1CILi1EEES8_S8_EEENS6_IJNS7_ILi64EEESA_SA_EEELi512ENS_10bfloat16_tEfNS_4arch4Sm90ELb0ELb0ELb1ELb0ELb1ELb0ELb0ELb0ELb0ELb1ELb0ELb0EEENS1_21CollectiveEpilogueFwdINS6_IJSA_NS7_ILi512EEESA_EEES9_SC_SE_Li256ELb0ELb1ELb0ELb0EEENS1_29StaticPersistentTileSchedulerILb0EEEEEEEEEvNT_6ParamsE,"a",@progbits
	.sectionflags	@""
	.align	4
.nv.constant0._ZN7cutlass13device_kernelIN5flash11enable_sm90INS1_16FlashAttnFwdSm90INS1_25CollectiveMainloopFwdSm90ILi2EN4cute5tupleIJNS5_1CILi1EEES8_S8_EEENS6_IJNS7_ILi64EEESA_SA_EEELi512ENS_10bfloat16_tEfNS_4arch4Sm90ELb0ELb0ELb1ELb0ELb1ELb0ELb0ELb0ELb0ELb1ELb0ELb0EEENS1_21CollectiveEpilogueFwdINS6_IJSA_NS7_ILi512EEESA_EEES9_SC_SE_Li256ELb0ELb1ELb0ELb0EEENS1_29StaticPersistentTileSchedulerILb0EEEEEEEEEvNT_6ParamsE:
	.zero		3456


//--------------------- .nv.constant0._ZN7cutlass13device_kernelIN5flash11enable_sm90INS1_16FlashAttnFwdSm90INS1_25CollectiveMainloopFwdSm90ILi2EN4cute5tupleIJNS5_1CILi1EEES8_S8_EEENS6_IJNS7_ILi64EEESA_SA_EEELi512ENS_10bfloat16_tEfNS_4arch4Sm90ELb0ELb0ELb1ELb0ELb1ELb0ELb1ELb0ELb0ELb1ELb0ELb0EEENS1_21CollectiveEpilogueFwdINS6_IJSA_NS7_ILi512EEESA_EEES9_SC_SE_Li256ELb0ELb1ELb0ELb0EEENS1_29StaticPersistentTileSchedulerILb0EEEEEEEEEvNT_6ParamsE --------------------------
	.section	.nv.constant0._ZN7cutlass13device_kernelIN5flash11enable_sm90INS1_16FlashAttnFwdSm90INS1_25CollectiveMainloopFwdSm90ILi2EN4cute5tupleIJNS5_1CILi1EEES8_S8_EEENS6_IJNS7_ILi64EEESA_SA_EEELi512ENS_10bfloat16_tEfNS_4arch4Sm90ELb0ELb0ELb1ELb0ELb1ELb0ELb1ELb0ELb0ELb1ELb0ELb0EEENS1_21CollectiveEpilogueFwdINS6_IJSA_NS7_ILi512EEESA_EEES9_SC_SE_Li256ELb0ELb1ELb0ELb0EEENS1_29StaticPersistentTileSchedulerILb0EEEEEEEEEvNT_6ParamsE,"a",@progbits
	.sectionflags	@""
	.align	4
.nv.constant0._ZN7cutlass13device_kernelIN5flash11enable_sm90INS1_16FlashAttnFwdSm90INS1_25CollectiveMainloopFwdSm90ILi2EN4cute5tupleIJNS5_1CILi1EEES8_S8_EEENS6_IJNS7_ILi64EEESA_SA_EEELi512ENS_10bfloat16_tEfNS_4arch4Sm90ELb0ELb0ELb1ELb0ELb1ELb0ELb1ELb0ELb0ELb1ELb0ELb0EEENS1_21CollectiveEpilogueFwdINS6_IJSA_NS7_ILi512EEESA_EEES9_SC_SE_Li256ELb0ELb1ELb0ELb0EEENS1_29StaticPersistentTileSchedulerILb0EEEEEEEEEvNT_6ParamsE:
	.zero		3712


//--------------------- .nv.constant0._ZN7cutlass13device_kernelIN5flash11enable_sm90INS1_16FlashAttnFwdSm90INS1_25CollectiveMainloopFwdSm90ILi2EN4cute5tupleIJNS5_1CILi1EEES8_S8_EEENS6_IJNS7_ILi64EEESA_SA_EEELi512ENS_10bfloat16_tEfNS_4arch4Sm90ELb0ELb0ELb1ELb1ELb1ELb0ELb0ELb0ELb0ELb1ELb0ELb0EEENS1_21CollectiveEpilogueFwdINS6_IJSA_NS7_ILi512EEESA_EEES9_SC_SE_Li256ELb1ELb1ELb0ELb0EEENS1_36VarlenDynamicPersistentTileSchedulerILi64ELi64ELi256ELi128ELb0ELb1ELb1ELb0ELb1ELb1EEEEEEEEEvNT_6ParamsE --------------------------
	.section	.nv.constant0._ZN7cutlass13device_kernelIN5flash11enable_sm90INS1_16FlashAttnFwdSm90INS1_25CollectiveMainloopFwdSm90ILi2EN4cute5tupleIJNS5_1CILi1EEES8_S8_EEENS6_IJNS7_ILi64EEESA_SA_EEELi512ENS_10bfloat16_tEfNS_4arch4Sm90ELb0ELb0ELb1ELb1ELb1ELb0ELb0ELb0ELb0ELb1ELb0ELb0EEENS1_21CollectiveEpilogueFwdINS6_IJSA_NS7_ILi512EEESA_EEES9_SC_SE_Li256ELb1ELb1ELb0ELb0EEENS1_36VarlenDynamicPersistentTileSchedulerILi64ELi64ELi256ELi128ELb0ELb1ELb1ELb0ELb1ELb1EEEEEEEEEvNT_6ParamsE,"a",@progbits
	.sectionflags	@""
	.align	4
.nv.constant0._ZN7cutlass13device_kernelIN5flash11enable_sm90INS1_16FlashAttnFwdSm90INS1_25CollectiveMainloopFwdSm90ILi2EN4cute5tupleIJNS5_1CILi1EEES8_S8_EEENS6_IJNS7_ILi64EEESA_SA_EEELi512ENS_10bfloat16_tEfNS_4arch4Sm90ELb0ELb0ELb1ELb1ELb1ELb0ELb0ELb0ELb0ELb1ELb0ELb0EEENS1_21CollectiveEpilogueFwdINS6_IJSA_NS7_ILi512EEESA_EEES9_SC_SE_Li256ELb1ELb1ELb0ELb0EEENS1_36VarlenDynamicPersistentTileSchedulerILi64ELi64ELi256ELi128ELb0ELb1ELb1ELb0ELb1ELb1EEEEEEEEEvNT_6ParamsE:
	.zero		3584


//--------------------- .nv.constant0._ZN7cutlass13device_kernelIN5flash11enable_sm90INS1_16FlashAttnFwdSm90INS1_25CollectiveMainloopFwdSm90ILi2EN4cute5tupleIJNS5_1CILi1EEES8_S8_EEENS6_IJNS7_ILi64EEESA_SA_EEELi512ENS_10bfloat16_tEfNS_4arch4Sm90ELb0ELb0ELb1ELb1ELb1ELb1ELb0ELb0ELb0ELb1ELb0ELb0EEENS1_21CollectiveEpilogueFwdINS6_IJSA_NS7_ILi512EEESA_EEES9_SC_SE_Li256ELb1ELb1ELb0ELb0EEENS1_36VarlenDynamicPersistentTileSchedulerILi64ELi64ELi256ELi128ELb0ELb1ELb1ELb0ELb1ELb1EEEEEEEEEvNT_6ParamsE --------------------------
	.section	.nv.constant0._ZN7cutlass13device_kernelIN5flash11enable_sm90INS1_16FlashAttnFwdSm90INS1_25CollectiveMainloopFwdSm90ILi2EN4cute5tupleIJNS5_1CILi1EEES8_S8_EEENS6_IJNS7_ILi64EEESA_SA_EEELi512ENS_10bfloat16_tEfNS_4arch4Sm90ELb0ELb0ELb1ELb1ELb1ELb1ELb0ELb0ELb0ELb1ELb0ELb0EEENS1_21CollectiveEpilogueFwdINS6_IJSA_NS7_ILi512EEESA_EEES9_SC_SE_Li256ELb1ELb1ELb0ELb0EEENS1_36VarlenDynamicPersistentTileSchedulerILi64ELi64ELi256ELi128ELb0ELb1ELb1ELb0ELb1ELb1EEEEEEEEEvNT_6ParamsE,"a",@progbits
	.sectionflags	@""
	.align	4
.nv.constant0._ZN7cutlass13device_kernelIN5flash11enable_sm90INS1_16FlashAttnFwdSm90INS1_25CollectiveMainloopFwdSm90ILi2EN4cute5tupleIJNS5_1CILi1EEES8_S8_EEENS6_IJNS7_ILi64EEESA_SA_EEELi512ENS_10bfloat16_tEfNS_4arch4Sm90ELb0ELb0ELb1ELb1ELb1ELb1ELb0ELb0ELb0ELb1ELb0ELb0EEENS1_21CollectiveEpilogueFwdINS6_IJSA_NS7_ILi512EEESA_EEES9_SC_SE_Li256ELb1ELb1ELb0ELb0EEENS1_36VarlenDynamicPersistentTileSchedulerILi64ELi64ELi256ELi128ELb0ELb1ELb1ELb0ELb1ELb1EEEEEEEEEvNT_6ParamsE:
	.zero		3584


//--------------------- .nv.constant0._ZN7cutlass13device_kernelIN5flash11enable_sm90INS1_16FlashAttnFwdSm90INS1_25CollectiveMainloopFwdSm90ILi2EN4cute5tupleIJNS5_1CILi1EEES8_S8_EEENS6_IJNS7_ILi64EEESA_SA_EEELi512ENS_10bfloat16_tEfNS_4arch4Sm90ELb0ELb0ELb1ELb1ELb1ELb0ELb1ELb0ELb0ELb1ELb0ELb0EEENS1_21CollectiveEpilogueFwdINS6_IJSA_NS7_ILi512EEESA_EEES9_SC_SE_Li256ELb1ELb1ELb0ELb0EEENS1_36VarlenDynamicPersistentTileSchedulerILi64ELi64ELi256ELi128ELb0ELb1ELb1ELb0ELb1ELb1EEEEEEEEEvNT_6ParamsE --------------------------
	.section	.nv.constant0._ZN7cutlass13device_kernelIN5flash11enable_sm90INS1_16FlashAttnFwdSm90INS1_25CollectiveMainloopFwdSm90ILi2EN4cute5tupleIJNS5_1CILi1EEES8_S8_EEENS6_IJNS7_ILi64EEESA_SA_EEELi512ENS_10bfloat16_tEfNS_4arch4Sm90ELb0ELb0ELb1ELb1ELb1ELb0ELb1ELb0ELb0ELb1ELb0ELb0EEENS1_21CollectiveEpilogueFwdINS6_IJSA_NS7_ILi512EEESA_EEES9_SC_SE_Li256ELb1ELb1ELb0ELb0EEENS1_36VarlenDynamicPersistentTileSchedulerILi64ELi64ELi256ELi128ELb0ELb1ELb1ELb0ELb1ELb1EEEEEEEEEvNT_6ParamsE,"a",@progbits
	.sectionflags	@""
	.align	4
.nv.constant0._ZN7cutlass13device_kernelIN5flash11enable_sm90INS1_16FlashAttnFwdSm90INS1_25CollectiveMainloopFwdSm90ILi2EN4cute5tupleIJNS5_1CILi1EEES8_S8_EEENS6_IJNS7_ILi64EEESA_SA_EEELi512ENS_10bfloat16_tEfNS_4arch4Sm90ELb0ELb0ELb1ELb1ELb1ELb0ELb1ELb0ELb0ELb1ELb0ELb0EEENS1_21CollectiveEpilogueFwdINS6_IJSA_NS7_ILi512EEESA_EEES9_SC_SE_Li256ELb1ELb1ELb0ELb0EEENS1_36VarlenDynamicPersistentTileSchedulerILi64ELi64ELi256ELi128ELb0ELb1ELb1ELb0ELb1ELb1EEEEEEEEEvNT_6ParamsE:
	.zero		3840


//--------------------- .nv.constant0._ZN7cutlass13device_kernelIN5flash11enable_sm90INS1_16FlashAttnFwdSm90INS1_25CollectiveMainloopFwdSm90ILi2EN4cute5tupleIJNS5_1CILi1EEES8_S8_EEENS6_IJNS7_ILi64EEESA_SA_EEELi512ENS_10bfloat16_tEfNS_4arch4Sm90ELb0ELb0ELb1ELb1ELb1ELb1ELb1ELb0ELb0ELb1ELb0ELb0EEENS1_21CollectiveEpilogueFwdINS6_IJSA_NS7_ILi512EEESA_EEES9_SC_SE_Li256ELb1ELb1ELb0ELb0EEENS1_36VarlenDynamicPersistentTileSchedulerILi64ELi64ELi256ELi128ELb0ELb1ELb1ELb0ELb1ELb1EEEEEEEEEvNT_6ParamsE --------------------------
	.section	.nv.constant0._ZN7cutlass13device_kernelIN5flash11enable_sm90INS1_16FlashAttnFwdSm90INS1_25CollectiveMainloopFwdSm90ILi2EN4cute5tupleIJNS5_1CILi1EEES8_S8_EEENS6_IJNS7_ILi64EEESA_SA_EEELi512ENS_10bfloat16_tEfNS_4arch4Sm90ELb0ELb0ELb1ELb1ELb1ELb1ELb1ELb0ELb0ELb1ELb0ELb0EEENS1_21CollectiveEpilogueFwdINS6_IJSA_NS7_ILi512EEESA_EEES9_SC_SE_Li256ELb1ELb1ELb0ELb0EEENS1_36VarlenDynamicPersistentTileSchedulerILi64ELi64ELi256ELi128ELb0ELb1ELb1ELb0ELb1ELb1EEEEEEEEEvNT_6ParamsE,"a",@progbits
	.sectionflags	@""
	.align	4
.nv.constant0._ZN7cutlass13device_kernelIN5flash11enable_sm90INS1_16FlashAttnFwdSm90INS1_25CollectiveMainloopFwdSm90ILi2EN4cute5tupleIJNS5_1CILi1EEES8_S8_EEENS6_IJNS7_ILi64EEESA_SA_EEELi512ENS_10bfloat16_tEfNS_4arch4Sm90ELb0ELb0ELb1ELb1ELb1ELb1ELb1ELb0ELb0ELb1ELb0ELb0EEENS1_21CollectiveEpilogueFwdINS6_IJSA_NS7_ILi512EEESA_EEES9_SC_SE_Li256ELb1ELb1ELb0ELb0EEENS1_36VarlenDynamicPersistentTileSchedulerILi64ELi64ELi256ELi128ELb0ELb1ELb1ELb0ELb1ELb1EEEEEEEEEvNT_6ParamsE:
	.zero		3840


//--------------------- .nv.constant0._ZN7cutlass13device_kernelIN5flash11enable_sm90INS1_16FlashAttnFwdSm90INS1_25CollectiveMainloopFwdSm90ILi2EN4cute5tupleIJNS5_1CILi1EEES8_S8_EEENS6_IJNS7_ILi64EEESA_SA_EEELi512ENS_10bfloat16_tEfNS_4arch4Sm90ELb0ELb1ELb1ELb0ELb1ELb0ELb0ELb0ELb0ELb1ELb0ELb0EEENS1_21CollectiveEpilogueFwdINS6_IJSA_NS7_ILi512EEESA_EEES9_SC_SE_Li256ELb0ELb1ELb0ELb0EEENS1_30DynamicPersistentTileSchedulerILi256ELi128ELb0ELb1ELb1EEEEEEEEEvNT_6ParamsE --------------------------
	.section	.nv.constant0._ZN7cutlass13device_kernelIN5flash11enable_sm90INS1_16FlashAttnFwdSm90INS1_25CollectiveMainloopFwdSm90ILi2EN4cute5tupleIJNS5_1CILi1EEES8_S8_EEENS6_IJNS7_ILi64EEESA_SA_EEELi512ENS_10bfloat16_tEfNS_4arch4Sm90ELb0ELb1ELb1ELb0ELb1ELb0ELb0ELb0ELb0ELb1ELb0ELb0EEENS1_21CollectiveEpilogueFwdINS6_IJSA_NS7_ILi512EEESA_EEES9_SC_SE_Li256ELb0ELb1ELb0ELb0EEENS1_30DynamicPersistentTileSchedulerILi256ELi128ELb0ELb1ELb1EEEEEEEEEvNT_6ParamsE,"a",@progbits
	.sectionflags	@""
	.align	4
.nv.constant0._ZN7cutlass13device_kernelIN5flash11enable_sm90INS1_16FlashAttnFwdSm90INS1_25CollectiveMainloopFwdSm90ILi2EN4cute5tupleIJNS5_1CILi1EEES8_S8_EEENS6_IJNS7_ILi64EEESA_SA_EEELi512ENS_10bfloat16_tEfNS_4arch4Sm90ELb0ELb1ELb1ELb0ELb1ELb0ELb0ELb0ELb0ELb1ELb0ELb0EEENS1_21CollectiveEpilogueFwdINS6_IJSA_NS7_ILi512EEESA_EEES9_SC_SE_Li256ELb0ELb1ELb0ELb0EEENS1_30DynamicPersistentTileSchedulerILi256ELi128ELb0ELb1ELb1EEEEEEEEEvNT_6ParamsE:
	.zero		3584


//--------------------- .nv.constant0._ZN7cutlass13device_kernelIN5flash11enable_sm90INS1_16FlashAttnFwdSm90INS1_25CollectiveMainloopFwdSm90ILi2EN4cute5tupleIJNS5_1CILi1EEES8_S8_EEENS6_IJNS7_ILi64EEESA_SA_EEELi512ENS_10bfloat16_tEfNS_4arch4Sm90ELb0ELb1ELb1ELb0ELb1ELb0ELb1ELb0ELb0ELb1ELb0ELb0EEENS1_21CollectiveEpilogueFwdINS6_IJSA_NS7_ILi512EEESA_EEES9_SC_SE_Li256ELb0ELb1ELb0ELb0EEENS1_30DynamicPersistentTileSchedulerILi256ELi128ELb0ELb1ELb1EEEEEEEEEvNT_6ParamsE --------------------------
	.section	.nv.constant0._ZN7cutlass13device_kernelIN5flash11enable_sm90INS1_16FlashAttnFwdSm90INS1_25CollectiveMainloopFwdSm90ILi2EN4cute5tupleIJNS5_1CILi1EEES8_S8_EEENS6_IJNS7_ILi64EEESA_SA_EEELi512ENS_10bfloat16_tEfNS_4arch4Sm90ELb0ELb1ELb1ELb0ELb1ELb0ELb1ELb0ELb0ELb1ELb0ELb0EEENS1_21CollectiveEpilogueFwdINS6_IJSA_NS7_ILi512EEESA_EEES9_SC_SE_Li256ELb0ELb1ELb0ELb0EEENS1_30DynamicPersistentTileSchedulerILi256ELi128ELb0ELb1ELb1EEEEEEEEEvNT_6ParamsE,"a",@progbits
	.sectionflags	@""
	.align	4
.nv.constant0._ZN7cutlass13device_kernelIN5flash11enable_sm90INS1_16FlashAttnFwdSm90INS1_25CollectiveMainloopFwdSm90ILi2EN4cute5tupleIJNS5_1CILi1EEES8_S8_EEENS6_IJNS7_ILi64EEESA_SA_EEELi512ENS_10bfloat16_tEfNS_4arch4Sm90ELb0ELb1ELb1ELb0ELb1ELb0ELb1ELb0ELb0ELb1ELb0ELb0EEENS1_21CollectiveEpilogueFwdINS6_IJSA_NS7_ILi512EEESA_EEES9_SC_SE_Li256ELb0ELb1ELb0ELb0EEENS1_30DynamicPersistentTileSchedulerILi256ELi128ELb0ELb1ELb1EEEEEEEEEvNT_6ParamsE:
	.zero		3840


//--------------------- .nv.constant0._ZN7cutlass13device_kernelIN5flash11enable_sm90INS1_16FlashAttnFwdSm90INS1_25CollectiveMainloopFwdSm90ILi2EN4cute5tupleIJNS5_1CILi1EEES8_S8_EEENS6_IJNS7_ILi64EEESA_SA_EEELi512ENS_10bfloat16_tEfNS_4arch4Sm90ELb0ELb1ELb1ELb1ELb1ELb0ELb0ELb0ELb0ELb1ELb0ELb0EEENS1_21CollectiveEpilogueFwdINS6_IJSA_NS7_ILi512EEESA_EEES9_SC_SE_Li256ELb1ELb1ELb0ELb0EEENS1_36VarlenDynamicPersistentTileSchedulerILi64ELi64ELi256ELi128ELb0ELb1ELb1ELb1ELb0ELb1EEEEEEEEEvNT_6ParamsE --------------------------
	.section	.nv.constant0._ZN7cutlass13device_kernelIN5flash11enable_sm90INS1_16FlashAttnFwdSm90INS1_25CollectiveMainloopFwdSm90ILi2EN4cute5tupleIJNS5_1CILi1EEES8_S8_EEENS6_IJNS7_ILi64EEESA_SA_EEELi512ENS_10bfloat16_tEfNS_4arch4Sm90ELb0ELb1ELb1ELb1ELb1ELb0ELb0ELb0ELb0ELb1ELb0ELb0EEENS1_21CollectiveEpilogueFwdINS6_IJSA_NS7_ILi512EEESA_EEES9_SC_SE_Li256ELb1ELb1ELb0ELb0EEENS1_36VarlenDynamicPersistentTileSchedulerILi64ELi64ELi256ELi128ELb0ELb1ELb1ELb1ELb0ELb1EEEEEEEEEvNT_6ParamsE,"a",@progbits
	.sectionflags	@""
	.align	4
.nv.constant0._ZN7cutlass13device_kernelIN5flash11enable_sm90INS1_16FlashAttnFwdSm90INS1_25CollectiveMainloopFwdSm90ILi2EN4cute5tupleIJNS5_1CILi1EEES8_S8_EEENS6_IJNS7_ILi64EEESA_SA_EEELi512ENS_10bfloat16_tEfNS_4arch4Sm90ELb0ELb1ELb1ELb1ELb1ELb0ELb0ELb0ELb0ELb1ELb0ELb0EEENS1_21CollectiveEpilogueFwdINS6_IJSA_NS7_ILi512EEESA_EEES9_SC_SE_Li256ELb1ELb1ELb0ELb0EEENS1_36VarlenDynamicPersistentTileSchedulerILi64ELi64ELi256ELi128ELb0ELb1ELb1ELb1ELb0ELb1EEEEEEEEEvNT_6ParamsE:
	.zero		3584


//--------------------- .nv.constant0._ZN7cutlass13device_kernelIN5flash11enable_sm90INS1_16FlashAttnFwdSm90INS1_25CollectiveMainloopFwdSm90ILi2EN4cute5tupleIJNS5_1CILi1EEES8_S8_EEENS6_IJNS7_ILi64EEESA_SA_EEELi512ENS_10bfloat16_tEfNS_4arch4Sm90ELb0ELb1ELb1ELb1ELb1ELb1ELb0ELb0ELb0ELb1ELb0ELb0EEENS1_21CollectiveEpilogueFwdINS6_IJSA_NS7_ILi512EEESA_EEES9_SC_SE_Li256ELb1ELb1ELb0ELb0EEENS1_36VarlenDynamicPersistentTileSchedulerILi64ELi64ELi256ELi128ELb0ELb1ELb1ELb1ELb0ELb1EEEEEEEEEvNT_6ParamsE --------------------------
	.section	.nv.constant0._ZN7cutlass13device_kernelIN5flash11enable_sm90INS1_16FlashAttnFwdSm90INS1_25CollectiveMainloopFwdSm90ILi2EN4cute5tupleIJNS5_1CILi1EEES8_S8_EEENS6_IJNS7_ILi64EEESA_SA_EEELi512ENS_10bfloat16_tEfNS_4arch4Sm90ELb0ELb1ELb1ELb1ELb1ELb1ELb0ELb0ELb0ELb1ELb0ELb0EEENS1_21CollectiveEpilogueFwdINS6_IJSA_NS7_ILi512EEESA_EEES9_SC_SE_Li256ELb1ELb1ELb0ELb0EEENS1_36VarlenDynamicPersistentTileSchedulerILi64ELi64ELi256ELi128ELb0ELb1ELb1ELb1ELb0ELb1EEEEEEEEEvNT_6ParamsE,"a",@progbits
	.sectionflags	@""
	.align	4
.nv.constant0._ZN7cutlass13device_kernelIN5flash11enable_sm90INS1_16FlashAttnFwdSm90INS1_25CollectiveMainloopFwdSm90ILi2EN4cute5tupleIJNS5_1CILi1EEES8_S8_EEENS6_IJNS7_ILi64EEESA_SA_EEELi512ENS_10bfloat16_tEfNS_4arch4Sm90ELb0ELb1ELb1ELb1ELb1ELb1ELb0ELb0ELb0ELb1ELb0ELb0EEENS1_21CollectiveEpilogueFwdINS6_IJSA_NS7_ILi512EEESA_EEES9_SC_SE_Li256ELb1ELb1ELb0ELb0EEENS1_36VarlenDynamicPersistentTileSchedulerILi64ELi64ELi256ELi128ELb0ELb1ELb1ELb1ELb0ELb1EEEEEEEEEvNT_6ParamsE:
	.zero		3584


//--------------------- .nv.constant0._ZN7cutlass13device_kernelIN5flash11enable_sm90INS1_16FlashAttnFwdSm90INS1_25CollectiveMainloopFwdSm90ILi2EN4cute5tupleIJNS5_1CILi1EEES8_S8_EEENS6_IJNS7_ILi64EEESA_SA_EEELi512ENS_10bfloat16_tEfNS_4arch4Sm90ELb0ELb1ELb1ELb1ELb1ELb0ELb1ELb0ELb0ELb1ELb0ELb0EEENS1_21CollectiveEpilogueFwdINS6_IJSA_NS7_ILi512EEESA_EEES9_SC_SE_Li256ELb1ELb1ELb0ELb0EEENS1_36VarlenDynamicPersistentTileSchedulerILi64ELi64ELi256ELi128ELb0ELb1ELb1ELb1ELb0ELb1EEEEEEEEEvNT_6ParamsE --------------------------
	.section	.nv.constant0._ZN7cutlass13device_kernelIN5flash11enable_sm90INS1_16FlashAttnFwdSm90INS1_25CollectiveMainloopFwdSm90ILi2EN4cute5tupleIJNS5_1CILi1EEES8_S8_EEENS6_IJNS7_ILi64EEESA_SA_EEELi512ENS_10bfloat16_tEfNS_4arch4Sm90ELb0ELb1ELb1ELb1ELb1ELb0ELb1ELb0ELb0ELb1ELb0ELb0EEENS1_21CollectiveEpilogueFwdINS6_IJSA_NS7_ILi512EEESA_EEES9_SC_SE_Li256ELb1ELb1ELb0ELb0EEENS1_36VarlenDynamicPersistentTileSchedulerILi64ELi64ELi256ELi128ELb0ELb1ELb1ELb1ELb0ELb1EEEEEEEEEvNT_6ParamsE,"a",@progbits
	.sectionflags	@""
	.align	4
.nv.constant0._ZN7cutlass13device_kernelIN5flash11enable_sm90INS1_16FlashAttnFwdSm90INS1_25CollectiveMainloopFwdSm90ILi2EN4cute5tupleIJNS5_1CILi1EEES8_S8_EEENS6_IJNS7_ILi64EEESA_SA_EEELi512ENS_10bfloat16_tEfNS_4arch4Sm90ELb0ELb1ELb1ELb1ELb1ELb0ELb1ELb0ELb0ELb1ELb0ELb0EEENS1_21CollectiveEpilogueFwdINS6_IJSA_NS7_ILi512EEESA_EEES9_SC_SE_Li256ELb1ELb1ELb0ELb0EEENS1_36VarlenDynamicPersistentTileSchedulerILi64ELi64ELi256ELi128ELb0ELb1ELb1ELb1ELb0ELb1EEEEEEEEEvNT_6ParamsE:
	.zero		3840


//--------------------- .nv.constant0._ZN7cutlass13device_kernelIN5flash11enable_sm90INS1_16FlashAttnFwdSm90INS1_25CollectiveMainloopFwdSm90ILi2EN4cute5tupleIJNS5_1CILi1EEES8_S8_EEENS6_IJNS7_ILi64EEESA_SA_EEELi512ENS_10bfloat16_tEfNS_4arch4Sm90ELb0ELb1ELb1ELb1ELb1ELb1ELb1ELb0ELb0ELb1ELb0ELb0EEENS1_21CollectiveEpilogueFwdINS6_IJSA_NS7_ILi512EEESA_EEES9_SC_SE_Li256ELb1ELb1ELb0ELb0EEENS1_36VarlenDynamicPersistentTileSchedulerILi64ELi64ELi256ELi128ELb0ELb1ELb1ELb1ELb0ELb1EEEEEEEEEvNT_6ParamsE --------------------------
	.section	.nv.constant0._ZN7cutlass13device_kernelIN5flash11enable_sm90INS1_16FlashAttnFwdSm90INS1_25CollectiveMainloopFwdSm90ILi2EN4cute5tupleIJNS5_1CILi1EEES8_S8_EEENS6_IJNS7_ILi64EEESA_SA_EEELi512ENS_10bfloat16_tEfNS_4arch4Sm90ELb0ELb1ELb1ELb1ELb1ELb1ELb1ELb0ELb0ELb1ELb0ELb0EEENS1_21CollectiveEpilogueFwdINS6_IJSA_NS7_ILi512EEESA_EEES9_SC_SE_Li256ELb1ELb1ELb0ELb0EEENS1_36VarlenDynamicPersistentTileSchedulerILi64ELi64ELi256ELi128ELb0ELb1ELb1ELb1ELb0ELb1EEEEEEEEEvNT_6ParamsE,"a",@progbits
	.sectionflags	@""
	.align	4
.nv.constant0._ZN7cutlass13device_kernelIN5flash11enable_sm90INS1_16FlashAttnFwdSm90INS1_25CollectiveMainloopFwdSm90ILi2EN4cute5tupleIJNS5_1CILi1EEES8_S8_EEENS6_IJNS7_ILi64EEESA_SA_EEELi512ENS_10bfloat16_tEfNS_4arch4Sm90ELb0ELb1ELb1ELb1ELb1ELb1ELb1ELb0ELb0ELb1ELb0ELb0EEENS1_21CollectiveEpilogueFwdINS6_IJSA_NS7_ILi512EEESA_EEES9_SC_SE_Li256ELb1ELb1ELb0ELb0EEENS1_36VarlenDynamicPersistentTileSchedulerILi64ELi64ELi256ELi128ELb0ELb1ELb1ELb1ELb0ELb1EEEEEEEEEvNT_6ParamsE:
	.zero		3840


//--------------------- .nv.constant0._ZN7cutlass13device_kernelIN5flash11enable_sm90INS1_16FlashAttnFwdSm90INS1_25CollectiveMainloopFwdSm90ILi2EN4cute5tupleIJNS5_1CILi1EEES8_S8_EEENS6_IJNS7_ILi64EEESA_SA_EEELi512ENS_10bfloat16_tEfNS_4arch4Sm90ELb1ELb0ELb1ELb0ELb1ELb0ELb0ELb0ELb0ELb1ELb0ELb0EEENS1_21CollectiveEpilogueFwdINS6_IJSA_NS7_ILi512EEESA_EEES9_SC_SE_Li256ELb0ELb1ELb0ELb0EEENS1_30DynamicPersistentTileSchedulerILi256ELi128ELb0ELb1ELb1EEEEEEEEEvNT_6ParamsE --------------------------
	.section	.nv.constant0._ZN7cutlass13device_kernelIN5flash11enable_sm90INS1_16FlashAttnFwdSm90INS1_25CollectiveMainloopFwdSm90ILi2EN4cute5tupleIJNS5_1CILi1EEES8_S8_EEENS6_IJNS7_ILi64EEESA_SA_EEELi512ENS_10bfloat16_tEfNS_4arch4Sm90ELb1ELb0ELb1ELb0ELb1ELb0ELb0ELb0ELb0ELb1ELb0ELb0EEENS1_21CollectiveEpilogueFwdINS6_IJSA_NS7_ILi512EEESA_EEES9_SC_SE_Li256ELb0ELb1ELb0ELb0EEENS1_30DynamicPersistentTileSchedulerILi256ELi128ELb0ELb1ELb1EEEEEEEEEvNT_6ParamsE,"a",@progbits
	.sectionflags	@""
	.align	4
.nv.constant0._ZN7cutlass13device_kernelIN5flash11enable_sm90INS1_16FlashAttnFwdSm90INS1_25CollectiveMainloopFwdSm90ILi2EN4cute5tupleIJNS5_1CILi1EEES8_S8_EEENS6_IJNS7_ILi64EEESA_SA_EEELi512ENS_10bfloat16_tEfNS_4arch4Sm90ELb1ELb0ELb1ELb0ELb1ELb0ELb0ELb0ELb0ELb1ELb0ELb0EEENS1_21CollectiveEpilogueFwdINS6_IJSA_NS7_ILi512EEESA_EEES9_SC_SE_Li256ELb0ELb1ELb0ELb0EEENS1_30DynamicPersistentTileSchedulerILi256ELi128ELb0ELb1ELb1EEEEEEEEEvNT_6ParamsE:
	.zero		3584


//--------------------- .nv.constant0._ZN7cutlass13device_kernelIN5flash11enable_sm90INS1_16FlashAttnFwdSm90INS1_25CollectiveMainloopFwdSm90ILi2EN4cute5tupleIJNS5_1CILi1EEES8_S8_EEENS6_IJNS7_ILi64EEESA_SA_EEELi512ENS_10bfloat16_tEfNS_4arch4Sm90ELb1ELb0ELb1ELb0ELb1ELb0ELb1ELb0ELb0ELb1ELb0ELb0EEENS1_21CollectiveEpilogueFwdINS6_IJSA_NS7_ILi512EEESA_EEES9_SC_SE_Li256ELb0ELb1ELb0ELb0EEENS1_30DynamicPersistentTileSchedulerILi256ELi128ELb0ELb1ELb1EEEEEEEEEvNT_6ParamsE --------------------------
	.section	.nv.constant0._ZN7cutlass13device_kernelIN5flash11enable_sm90INS1_16FlashAttnFwdSm90INS1_25CollectiveMainloopFwdSm90ILi2EN4cute5tupleIJNS5_1CILi1EEES8_S8_EEENS6_IJNS7_ILi64EEESA_SA_EEELi512ENS_10bfloat16_tEfNS_4arch4Sm90ELb1ELb0ELb1ELb0ELb1ELb0ELb1ELb0ELb0ELb1ELb0ELb0EEENS1_21CollectiveEpilogueFwdINS6_IJSA_NS7_ILi512EEESA_EEES9_SC_SE_Li256ELb0ELb1ELb0ELb0EEENS1_30DynamicPersistentTileSchedulerILi256ELi128ELb0ELb1ELb1EEEEEEEEEvNT_6ParamsE,"a",@progbits
	.sectionflags	@""
	.align	4
.nv.constant0._ZN7cutlass13device_kernelIN5flash11enable_sm90INS1_16FlashAttnFwdSm90INS1_25CollectiveMainloopFwdSm90ILi2EN4cute5tupleIJNS5_1CILi1EEES8_S8_EEENS6_IJNS7_ILi64EEESA_SA_EEELi512ENS_10bfloat16_tEfNS_4arch4Sm90ELb1ELb0ELb1ELb0ELb1ELb0ELb1ELb0ELb0ELb1ELb0ELb0EEENS1_21CollectiveEpilogueFwdINS6_IJSA_NS7_ILi512EEESA_EEES9_SC_SE_Li256ELb0ELb1ELb0ELb0EEENS1_30DynamicPersistentTileSchedulerILi256ELi128ELb0ELb1ELb1EEEEEEEEEvNT_6ParamsE:
	.zero		3840


//--------------------- .nv.constant0._ZN7cutlass13device_kernelIN5flash11enable_sm90INS1_16FlashAttnFwdSm90INS1_25CollectiveMainloopFwdSm90ILi2EN4cute5tupleIJNS5_1CILi1EEES8_S8_EEENS6_IJNS7_ILi64EEESA_SA_EEELi512ENS_10bfloat16_tEfNS_4arch4Sm90ELb1ELb0ELb1ELb1ELb1ELb0ELb0ELb0ELb0ELb1ELb0ELb0EEENS1_21CollectiveEpilogueFwdINS6_IJSA_NS7_ILi512EEESA_EEES9_SC_SE_Li256ELb1ELb1ELb0ELb0EEENS1_36VarlenDynamicPersistentTileSchedulerILi64ELi64ELi256ELi128ELb0ELb1ELb1ELb1ELb1ELb1EEEEEEEEEvNT_6ParamsE --------------------------
	.section	.nv.constant0._ZN7cutlass13device_kernelIN5flash11enable_sm90INS1_16FlashAttnFwdSm90INS1_25CollectiveMainloopFwdSm90ILi2EN4cute5tupleIJNS5_1CILi1EEES8_S8_EEENS6_IJNS7_ILi64EEESA_SA_EEELi512ENS_10bfloat16_tEfNS_4arch4Sm90ELb1ELb0ELb1ELb1ELb1ELb0ELb0ELb0ELb0ELb1ELb0ELb0EEENS1_21CollectiveEpilogueFwdINS6_IJSA_NS7_ILi512EEESA_EEES9_SC_SE_Li256ELb1ELb1ELb0ELb0EEENS1_36VarlenDynamicPersistentTileSchedulerILi64ELi64ELi256ELi128ELb0ELb1ELb1ELb1ELb1ELb1EEEEEEEEEvNT_6ParamsE,"a",@progbits
	.sectionflags	@""
	.align	4
.nv.constant0._ZN7cutlass13device_kernelIN5flash11enable_sm90INS1_16FlashAttnFwdSm90INS1_25CollectiveMainloopFwdSm90ILi2EN4cute5tupleIJNS5_1CILi1EEES8_S8_EEENS6_IJNS7_ILi64EEESA_SA_EEELi512ENS_10bfloat16_tEfNS_4arch4Sm90ELb1ELb0ELb1ELb1ELb1ELb0ELb0ELb0ELb0ELb1ELb0ELb0EEENS1_21CollectiveEpilogueFwdINS6_IJSA_NS7_ILi512EEESA_EEES9_SC_SE_Li256ELb1ELb1ELb0ELb0EEENS1_36VarlenDynamicPersistentTileSchedulerILi64ELi64ELi256ELi128ELb0ELb1ELb1ELb1ELb1ELb1EEEEEEEEEvNT_6ParamsE:
	.zero		3584


//--------------------- .nv.constant0._ZN7cutlass13device_kernelIN5flash11enable_sm90INS1_16FlashAttnFwdSm90INS1_25CollectiveMainloopFwdSm90ILi2EN4cute5tupleIJNS5_1CILi1EEES8_S8_EEENS6_IJNS7_ILi64EEESA_SA_EEELi512ENS_10bfloat16_tEfNS_4arch4Sm90ELb1ELb0ELb1ELb1ELb1ELb1ELb0ELb0ELb0ELb1ELb0ELb0EEENS1_21CollectiveEpilogueFwdINS6_IJSA_NS7_ILi512EEESA_EEES9_SC_SE_Li256ELb1ELb1ELb0ELb0EEENS1_36VarlenDynamicPersistentTileSchedulerILi64ELi64ELi256ELi128ELb0ELb1ELb1ELb1ELb1ELb1EEEEEEEEEvNT_6ParamsE --------------------------
	.section	.nv.constant0._ZN7cutlass13device_kernelIN5flash11enable_sm90INS1_16FlashAttnFwdSm90INS1_25CollectiveMainloopFwdSm90ILi2EN4cute5tupleIJNS5_1CILi1EEES8_S8_EEENS6_IJNS7_ILi64EEESA_SA_EEELi512ENS_10bfloat16_tEfNS_4arch4Sm90ELb1ELb0ELb1ELb1ELb1ELb1ELb0ELb0ELb0ELb1ELb0ELb0EEENS1_21CollectiveEpilogueFwdINS6_IJSA_NS7_ILi512EEESA_EEES9_SC_SE_Li256ELb1ELb1ELb0ELb0EEENS1_36VarlenDynamicPersistentTileSchedulerILi64ELi64ELi256ELi128ELb0ELb1ELb1ELb1ELb1ELb1EEEEEEEEEvNT_6ParamsE,"a",@progbits
	.sectionflags	@""
	.align	4
.nv.constant0._ZN7cutlass13device_kernelIN5flash11enable_sm90INS1_16FlashAttnFwdSm90INS1_25CollectiveMainloopFwdSm90ILi2EN4cute5tupleIJNS5_1CILi1EEES8_S8_EEENS6_IJNS7_ILi64EEESA_SA_EEELi512ENS_10bfloat16_tEfNS_4arch4Sm90ELb1ELb0ELb1ELb1ELb1ELb1ELb0ELb0ELb0ELb1ELb0ELb0EEENS1_21CollectiveEpilogueFwdINS6_IJSA_NS7_ILi512EEESA_EEES9_SC_SE_Li256ELb1ELb1ELb0ELb0EEENS1_36VarlenDynamicPersistentTileSchedulerILi64ELi64ELi256ELi128ELb0ELb1ELb1ELb1ELb1ELb1EEEEEEEEEvNT_6ParamsE:
	.zero		3584


//--------------------- .nv.constant0._ZN7cutlass13device_kernelIN5flash11enable_sm90INS1_16FlashAttnFwdSm90INS1_25CollectiveMainloopFwdSm90ILi2EN4cute5tupleIJNS5_1CILi1EEES8_S8_EEENS6_IJNS7_ILi64EEESA_SA_EEELi512ENS_10bfloat16_tEfNS_4arch4Sm90ELb1ELb0ELb1ELb1ELb1ELb0ELb1ELb0ELb0ELb1ELb0ELb0EEENS1_21CollectiveEpilogueFwdINS6_IJSA_NS7_ILi512EEESA_EEES9_SC_SE_Li256ELb1ELb1ELb0ELb0EEENS1_36VarlenDynamicPersistentTileSchedulerILi64ELi64ELi256ELi128ELb0ELb1ELb1ELb1ELb1ELb1EEEEEEEEEvNT_6ParamsE --------------------------
	.section	.nv.constant0._ZN7cutlass13device_kernelIN5flash11enable_sm90INS1_16FlashAttnFwdSm90INS1_25CollectiveMainloopFwdSm90ILi2EN4cute5tupleIJNS5_1CILi1EEES8_S8_EEENS6_IJNS7_ILi64EEESA_SA_EEELi512ENS_10bfloat16_tEfNS_4arch4Sm90ELb1ELb0ELb1ELb1ELb1ELb0ELb1ELb0ELb0ELb1ELb0ELb0EEENS1_21CollectiveEpilogueFwdINS6_IJSA_NS7_ILi512EEESA_EEES9_SC_SE_Li256ELb1ELb1ELb0ELb0EEENS1_36VarlenDynamicPersistentTileSchedulerILi64ELi64ELi256ELi128ELb0ELb1ELb1ELb1ELb1ELb1EEEEEEEEEvNT_6ParamsE,"a",@progbits
	.sectionflags	@""
	.align	4
.nv.constant0._ZN7cutlass13device_kernelIN5flash11enable_sm90INS1_16FlashAttnFwdSm90INS1_25CollectiveMainloopFwdSm90ILi2EN4cute5tupleIJNS5_1CILi1EEES8_S8_EEENS6_IJNS7_ILi64EEESA_SA_EEELi512ENS_10bfloat16_tEfNS_4arch4Sm90ELb1ELb0ELb1ELb1ELb1ELb0ELb1ELb0ELb0ELb1ELb0ELb0EEENS1_21CollectiveEpilogueFwdINS6_IJSA_NS7_ILi512EEESA_EEES9_SC_SE_Li256ELb1ELb1ELb0ELb0EEENS1_36VarlenDynamicPersistentTileSchedulerILi64ELi64ELi256ELi128ELb0ELb1ELb1ELb1ELb1ELb1EEEEEEEEEvNT_6ParamsE:
	.zero		3840


//--------------------- .nv.constant0._ZN7cutlass13device_kernelIN5flash11enable_sm90INS1_16FlashAttnFwdSm90INS1_25CollectiveMainloopFwdSm90ILi2EN4cute5tupleIJNS5_1CILi1EEES8_S8_EEENS6_IJNS7_ILi64EEESA_SA_EEELi512ENS_10bfloat16_tEfNS_4arch4Sm90ELb1ELb0ELb1ELb1ELb1ELb1ELb1ELb0ELb0ELb1ELb0ELb0EEENS1_21CollectiveEpilogueFwdINS6_IJSA_NS7_ILi512EEESA_EEES9_SC_SE_Li256ELb1ELb1ELb0ELb0EEENS1_36VarlenDynamicPersistentTileSchedulerILi64ELi64ELi256ELi128ELb0ELb1ELb1ELb1ELb1ELb1EEEEEEEEEvNT_6ParamsE --------------------------
	.section	.nv.constant0._ZN7cutlass13device_kernelIN5flash11enable_sm90INS1_16FlashAttnFwdSm90INS1_25CollectiveMainloopFwdSm90ILi2EN4cute5tupleIJNS5_1CILi1EEES8_S8_EEENS6_IJNS7_ILi64EEESA_SA_EEELi512ENS_10bfloat16_tEfNS_4arch4Sm90ELb1ELb0ELb1ELb1ELb1ELb1ELb1ELb0ELb0ELb1ELb0ELb0EEENS1_21CollectiveEpilogueFwdINS6_IJSA_NS7_ILi512EEESA_EEES9_SC_SE_Li256ELb1ELb1ELb0ELb0EEENS1_36VarlenDynamicPersistentTileSchedulerILi64ELi64ELi256ELi128ELb0ELb1ELb1ELb1ELb1ELb1EEEEEEEEEvNT_6ParamsE,"a",@progbits
	.sectionflags	@""
	.align	4
.nv.constant0._ZN7cutlass13device_kernelIN5flash11enable_sm90INS1_16FlashAttnFwdSm90INS1_25CollectiveMainloopFwdSm90ILi2EN4cute5tupleIJNS5_1CILi1EEES8_S8_EEENS6_IJNS7_ILi64EEESA_SA_EEELi512ENS_10bfloat16_tEfNS_4arch4Sm90ELb1ELb0ELb1ELb1ELb1ELb1ELb1ELb0ELb0ELb1ELb0ELb0EEENS1_21CollectiveEpilogueFwdINS6_IJSA_NS7_ILi512EEESA_EEES9_SC_SE_Li256ELb1ELb1ELb0ELb0EEENS1_36VarlenDynamicPersistentTileSchedulerILi64ELi64ELi256ELi128ELb0ELb1ELb1ELb1ELb1ELb1EEEEEEEEEvNT_6ParamsE:
	.zero		3840


//--------------------- SYMBOLS --------------------------

	.type		.nv.reservedSmem.offset0,@object
	.size		.nv.reservedSmem.offset0,0x4
